	.target	sm_90a

	.elftype	@"ET_EXEC"


//--------------------- .note.nv.tkinfo           --------------------------
	.section	.note.nv.tkinfo,"",@"SHT_NOTE"
	.sectionflags	@"SHF_NOTE_NV_TKINFO"
	.tkinfo
        /*0018*/ 	.word	0x00000002
        /*0030*/ 	.string	""
        /*0030*/ 	.string	"ptxas"
        /*0030*/ 	.string	"Cuda compilation tools, release 13.0, V13.0.88"
        /*0030*/ 	.string	"Build cuda_13.0.r13.0/compiler.36424714_0"
        /*0030*/ 	.string	"-arch sm_90a -m 64 "



//--------------------- .note.nv.cuinfo           --------------------------
	.section	.note.nv.cuinfo,"",@"SHT_NOTE"
	.sectionflags	@"SHF_NOTE_NV_CUINFO"
        /*0018*/ 	.short	0x0002
        /*001a*/ 	.short	0x005a
        /*001c*/ 	.short	0x0082
	.zero		2


//--------------------- .nv.info                  --------------------------
	.section	.nv.info,"",@"SHT_CUDA_INFO"
	.align	4


	//----- nvinfo : EIATTR_REGCOUNT
	.align		4
        /*0000*/ 	.byte	0x04, 0x2f
        /*0002*/ 	.short	(.L_15 - .L_14)
	.align		4
.L_14:
        /*0004*/ 	.word	index@(_ZN7cutlass13device_kernelINS_4gemm6kernel13GemmUniversalIN4cute5tupleIJiiiiEEENS1_10collective13CollectiveMmaINS1_34MainloopSm90TmaGmmaWarpSpecializedILi11ENS5_IJNS4_1CILi1EEESB_SB_EEENS1_35KernelTmaWarpSpecializedCooperativeEEENS5_IJNSA_ILi256EEENSA_ILi64EEENSA_ILi32EEEEEENS_10bfloat16_tENS5_IJSB_llEEESJ_NS5_IJlSB_lEEENS4_8TiledMMAINS4_8MMA_AtomIJNS4_4SM904GMMA27MMA_64x64x16_F32BF16BF16_SSILNSP_5MajorE1ELSR_0ELNSP_7ScaleInE1ELSS_1EEEEEENS4_6LayoutINS5_IJNSA_ILi2EEESB_SB_EEENS5_IJSB_NSA_ILi0EEESY_EEEEENS5_IJNS4_10UnderscoreES11_S11_EEEEENS4_13SM90_TMA_LOADENS4_14ComposedLayoutINS4_7SwizzleILi3ELi4ELi3EEENS4_18smem_ptr_flag_bitsILi16EEENSV_INS5_IJSG_NSA_ILi8EEEEEENS5_IJSB_SG_EEEEEEEvNS4_8identityES14_NS15_INS16_ILi2ELi4ELi3EEES19_NSV_INS5_IJS1A_SH_EEENS5_IJSH_SB_EEEEEEEvS1F_EENS_8epilogue10collective6detail29Sm90TmaWarpSpecializedAdapterINS1N_15DefaultEpilogueISJ_SL_SL_NS1M_6thread17LinearCombinationISJ_Li1EffLNS1R_9ScaleType4KindE0ELNS_15FloatRoundStyleE2ESJ_EENS1_15EpilogueDefaultEEEEEvvEEEEvNT_6ParamsE)
        /*0008*/ 	.word	0x000000a8


	//----- nvinfo : EIATTR_FRAME_SIZE
	.align		4
.L_15:
        /*000c*/ 	.byte	0x04, 0x11
        /*000e*/ 	.short	(.L_17 - .L_16)
	.align		4
.L_16:
        /*0010*/ 	.word	index@(_ZN7cutlass13device_kernelINS_4gemm6kernel13GemmUniversalIN4cute5tupleIJiiiiEEENS1_10collective13CollectiveMmaINS1_34MainloopSm90TmaGmmaWarpSpecializedILi11ENS5_IJNS4_1CILi1EEESB_SB_EEENS1_35KernelTmaWarpSpecializedCooperativeEEENS5_IJNSA_ILi256EEENSA_ILi64EEENSA_ILi32EEEEEENS_10bfloat16_tENS5_IJSB_llEEESJ_NS5_IJlSB_lEEENS4_8TiledMMAINS4_8MMA_AtomIJNS4_4SM904GMMA27MMA_64x64x16_F32BF16BF16_SSILNSP_5MajorE1ELSR_0ELNSP_7ScaleInE1ELSS_1EEEEEENS4_6LayoutINS5_IJNSA_ILi2EEESB_SB_EEENS5_IJSB_NSA_ILi0EEESY_EEEEENS5_IJNS4_10UnderscoreES11_S11_EEEEENS4_13SM90_TMA_LOADENS4_14ComposedLayoutINS4_7SwizzleILi3ELi4ELi3EEENS4_18smem_ptr_flag_bitsILi16EEENSV_INS5_IJSG_NSA_ILi8EEEEEENS5_IJSB_SG_EEEEEEEvNS4_8identityES14_NS15_INS16_ILi2ELi4ELi3EEES19_NSV_INS5_IJS1A_SH_EEENS5_IJSH_SB_EEEEEEEvS1F_EENS_8epilogue10collective6detail29Sm90TmaWarpSpecializedAdapterINS1N_15DefaultEpilogueISJ_SL_SL_NS1M_6thread17LinearCombinationISJ_Li1EffLNS1R_9ScaleType4KindE0ELNS_15FloatRoundStyleE2ESJ_EENS1_15EpilogueDefaultEEEEEvvEEEEvNT_6ParamsE)
        /*0014*/ 	.word	0x00000000


	//----- nvinfo : EIATTR_MIN_STACK_SIZE
	.align		4
.L_17:
        /*0018*/ 	.byte	0x04, 0x12
        /*001a*/ 	.short	(.L_19 - .L_18)
	.align		4
.L_18:
        /*001c*/ 	.word	index@(_ZN7cutlass13device_kernelINS_4gemm6kernel13GemmUniversalIN4cute5tupleIJiiiiEEENS1_10collective13CollectiveMmaINS1_34MainloopSm90TmaGmmaWarpSpecializedILi11ENS5_IJNS4_1CILi1EEESB_SB_EEENS1_35KernelTmaWarpSpecializedCooperativeEEENS5_IJNSA_ILi256EEENSA_ILi64EEENSA_ILi32EEEEEENS_10bfloat16_tENS5_IJSB_llEEESJ_NS5_IJlSB_lEEENS4_8TiledMMAINS4_8MMA_AtomIJNS4_4SM904GMMA27MMA_64x64x16_F32BF16BF16_SSILNSP_5MajorE1ELSR_0ELNSP_7ScaleInE1ELSS_1EEEEEENS4_6LayoutINS5_IJNSA_ILi2EEESB_SB_EEENS5_IJSB_NSA_ILi0EEESY_EEEEENS5_IJNS4_10UnderscoreES11_S11_EEEEENS4_13SM90_TMA_LOADENS4_14ComposedLayoutINS4_7SwizzleILi3ELi4ELi3EEENS4_18smem_ptr_flag_bitsILi16EEENSV_INS5_IJSG_NSA_ILi8EEEEEENS5_IJSB_SG_EEEEEEEvNS4_8identityES14_NS15_INS16_ILi2ELi4ELi3EEES19_NSV_INS5_IJS1A_SH_EEENS5_IJSH_SB_EEEEEEEvS1F_EENS_8epilogue10collective6detail29Sm90TmaWarpSpecializedAdapterINS1N_15DefaultEpilogueISJ_SL_SL_NS1M_6thread17LinearCombinationISJ_Li1EffLNS1R_9ScaleType4KindE0ELNS_15FloatRoundStyleE2ESJ_EENS1_15EpilogueDefaultEEEEEvvEEEEvNT_6ParamsE)
        /*0020*/ 	.word	0x00000000
.L_19:


//--------------------- .nv.compat                --------------------------
	.section	.nv.compat,"",@"SHT_CUDA_COMPAT_INFO"
	.align	4
        /*0000*/ 	.byte	0x02, 0x09, 0x01, 0x00, 0x02, 0x02, 0x04, 0x00, 0x02, 0x05, 0x05, 0x00, 0x03, 0x07, 0x01, 0x01
        /*0010*/ 	.byte	0x02, 0x03, 0x01, 0x00, 0x02, 0x06, 0x01, 0x00, 0x04, 0x0b, 0x08, 0x00, 0x00, 0x00, 0x00, 0x00
        /*0020*/ 	.byte	0x00, 0x00, 0x00, 0x00


//--------------------- .nv.info._ZN7cutlass13device_kernelINS_4gemm6kernel13GemmUniversalIN4cute5tupleIJiiiiEEENS1_10collective13CollectiveMmaINS1_34MainloopSm90TmaGmmaWarpSpecializedILi11ENS5_IJNS4_1CILi1EEESB_SB_EEENS1_35KernelTmaWarpSpecializedCooperativeEEENS5_IJNSA_ILi256EEENSA_ILi64EEENSA_ILi32EEEEEENS_10bfloat16_tENS5_IJSB_llEEESJ_NS5_IJlSB_lEEENS4_8TiledMMAINS4_8MMA_AtomIJNS4_4SM904GMMA27MMA_64x64x16_F32BF16BF16_SSILNSP_5MajorE1ELSR_0ELNSP_7ScaleInE1ELSS_1EEEEEENS4_6LayoutINS5_IJNSA_ILi2EEESB_SB_EEENS5_IJSB_NSA_ILi0EEESY_EEEEENS5_IJNS4_10UnderscoreES11_S11_EEEEENS4_13SM90_TMA_LOADENS4_14ComposedLayoutINS4_7SwizzleILi3ELi4ELi3EEENS4_18smem_ptr_flag_bitsILi16EEENSV_INS5_IJSG_NSA_ILi8EEEEEENS5_IJSB_SG_EEEEEEEvNS4_8identityES14_NS15_INS16_ILi2ELi4ELi3EEES19_NSV_INS5_IJS1A_SH_EEENS5_IJSH_SB_EEEEEEEvS1F_EENS_8epilogue10collective6detail29Sm90TmaWarpSpecializedAdapterINS1N_15DefaultEpilogueISJ_SL_SL_NS1M_6thread17LinearCombinationISJ_Li1EffLNS1R_9ScaleType4KindE0ELNS_15FloatRoundStyleE2ESJ_EENS1_15EpilogueDefaultEEEEEvvEEEEvNT_6ParamsE --------------------------
	.section	.nv.info._ZN7cutlass13device_kernelINS_4gemm6kernel13GemmUniversalIN4cute5tupleIJiiiiEEENS1_10collective13CollectiveMmaINS1_34MainloopSm90TmaGmmaWarpSpecializedILi11ENS5_IJNS4_1CILi1EEESB_SB_EEENS1_35KernelTmaWarpSpecializedCooperativeEEENS5_IJNSA_ILi256EEENSA_ILi64EEENSA_ILi32EEEEEENS_10bfloat16_tENS5_IJSB_llEEESJ_NS5_IJlSB_lEEENS4_8TiledMMAINS4_8MMA_AtomIJNS4_4SM904GMMA27MMA_64x64x16_F32BF16BF16_SSILNSP_5MajorE1ELSR_0ELNSP_7ScaleInE1ELSS_1EEEEEENS4_6LayoutINS5_IJNSA_ILi2EEESB_SB_EEENS5_IJSB_NSA_ILi0EEESY_EEEEENS5_IJNS4_10UnderscoreES11_S11_EEEEENS4_13SM90_TMA_LOADENS4_14ComposedLayoutINS4_7SwizzleILi3ELi4ELi3EEENS4_18smem_ptr_flag_bitsILi16EEENSV_INS5_IJSG_NSA_ILi8EEEEEENS5_IJSB_SG_EEEEEEEvNS4_8identityES14_NS15_INS16_ILi2ELi4ELi3EEES19_NSV_INS5_IJS1A_SH_EEENS5_IJSH_SB_EEEEEEEvS1F_EENS_8epilogue10collective6detail29Sm90TmaWarpSpecializedAdapterINS1N_15DefaultEpilogueISJ_SL_SL_NS1M_6thread17LinearCombinationISJ_Li1EffLNS1R_9ScaleType4KindE0ELNS_15FloatRoundStyleE2ESJ_EENS1_15EpilogueDefaultEEEEEvvEEEEvNT_6ParamsE,"",@"SHT_CUDA_INFO"
	.sectionflags	@""
	.align	4


	//----- nvinfo : EIATTR_CUDA_API_VERSION
	.align		4
        /*0000*/ 	.byte	0x04, 0x37
        /*0002*/ 	.short	(.L_21 - .L_20)
.L_20:
        /*0004*/ 	.word	0x00000082


	//----- nvinfo : EIATTR_KPARAM_INFO
	.align		4
.L_21:
        /*0008*/ 	.byte	0x04, 0x17
        /*000a*/ 	.short	(.L_23 - .L_22)
.L_22:
        /*000c*/ 	.word	0x00000000
        /*0010*/ 	.short	0x0000
        /*0012*/ 	.short	0x0070
        /*0014*/ 	.byte	0x00, 0xf0, 0x01, 0x10


	//----- nvinfo : EIATTR_SPARSE_MMA_MASK
	.align		4
.L_23:
        /*0018*/ 	.byte	0x03, 0x50
        /*001a*/ 	.short	0x0000


	//----- nvinfo : EIATTR_MAXREG_COUNT
	.align		4
        /*001c*/ 	.byte	0x03, 0x1b
        /*001e*/ 	.short	0x00a8


	//----- nvinfo : EIATTR_NUM_BARRIERS
	.align		4
        /*0020*/ 	.byte	0x02, 0x4c
        /*0022*/ 	.byte	0x01
	.zero		1


	//----- nvinfo : EIATTR_EXTERNS
	.align		4
        /*0024*/ 	.byte	0x04, 0x0f
        /*0026*/ 	.short	(.L_25 - .L_24)


	//   ....[0]....
	.align		4
.L_24:
        /*0028*/ 	.word	index@(__assertfail)


	//----- nvinfo : EIATTR_MERCURY_ISA_VERSION
	.align		4
.L_25:
        /*002c*/ 	.byte	0x03, 0x5f
        /*002e*/ 	.short	0x0101


	//----- nvinfo : EIATTR_INT_WARP_WIDE_INSTR_OFFSETS
	.align		4
        /*0030*/ 	.byte	0x04, 0x31
        /*0032*/ 	.short	(.L_27 - .L_26)


	//   ....[0]....
.L_26:
        /*0034*/ 	.word	0x00000490


	//   ....[1]....
        /*0038*/ 	.word	0x000004a0


	//   ....[2]....
        /*003c*/ 	.word	0x000005e0


	//----- nvinfo : EIATTR_COOP_GROUP_MASK_REGIDS
	.align		4
.L_27:
        /*0040*/ 	.byte	0x04, 0x29
        /*0042*/ 	.short	(.L_29 - .L_28)


	//   ....[0]....
.L_28:
        /*0044*/ 	.word	0xffffffff


	//   ....[1]....
        /*0048*/ 	.word	0xffffffff


	//   ....[2]....
        /*004c*/ 	.word	0xffffffff


	//   ....[3]....
        /*0050*/ 	.word	0xffffffff


	//   ....[4]....
        /*0054*/ 	.word	0xffffffff


	//----- nvinfo : EIATTR_COOP_GROUP_INSTR_OFFSETS
	.align		4
.L_29:
        /*0058*/ 	.byte	0x04, 0x28
        /*005a*/ 	.short	(.L_31 - .L_30)


	//   ....[0]....
.L_30:
        /*005c*/ 	.word	0x00000060


	//   ....[1]....
        /*0060*/ 	.word	0x00000070


	//   ....[2]....
        /*0064*/ 	.word	0x00000130


	//   ....[3]....
        /*0068*/ 	.word	0x000003d0


	//   ....[4]....
        /*006c*/ 	.word	0x000012f0


	//----- nvinfo : EIATTR_REG_RECONFIG
	.align		4
.L_31:
        /*0070*/ 	.byte	0x01, 0x54
	.zero		2


	//----- nvinfo : EIATTR_SYSCALL_OFFSETS
	.align		4
        /*0074*/ 	.byte	0x04, 0x46
        /*0076*/ 	.short	(.L_33 - .L_32)


	//   ....[0]....
.L_32:
        /*0078*/ 	.word	0x000014d0


	//----- nvinfo : EIATTR_MBARRIER_INSTR_OFFSETS
	.align		4
.L_33:
        /*007c*/ 	.byte	0x04, 0x39
        /*007e*/ 	.short	(.L_35 - .L_34)


	//   ....[0]....
.L_34:
        /*0080*/ 	.word	0x00000250
        /*0084*/ 	.word	0x000000ff
        /*0088*/ 	.word	0x00000000
        /*008c*/ 	.short	0x0100
        /*008e*/ 	.byte	0x08
	.zero		1


	//   ....[1]....
        /*0090*/ 	.word	0x00000260
        /*0094*/ 	.word	0x000000ff
        /*0098*/ 	.word	0x00000058
        /*009c*/ 	.short	0x0100
        /*009e*/ 	.byte	0x08
	.zero		1


	//   ....[2]....
        /*00a0*/ 	.word	0x00000270
        /*00a4*/ 	.word	0x000000ff
        /*00a8*/ 	.word	0x00000008
        /*00ac*/ 	.short	0x0100
        /*00ae*/ 	.byte	0x08
	.zero		1


	//   ....[3]....
        /*00b0*/ 	.word	0x00000280
        /*00b4*/ 	.word	0x000000ff
        /*00b8*/ 	.word	0x00000060
        /*00bc*/ 	.short	0x0100
        /*00be*/ 	.byte	0x08
	.zero		1


	//   ....[4]....
        /*00c0*/ 	.word	0x00000290
        /*00c4*/ 	.word	0x000000ff
        /*00c8*/ 	.word	0x00000010
        /*00cc*/ 	.short	0x0100
        /*00ce*/ 	.byte	0x08
	.zero		1


	//   ....[5]....
        /*00d0*/ 	.word	0x000002a0
        /*00d4*/ 	.word	0x000000ff
        /*00d8*/ 	.word	0x00000068
        /*00dc*/ 	.short	0x0100
        /*00de*/ 	.byte	0x08
	.zero		1


	//   ....[6]....
        /*00e0*/ 	.word	0x000002b0
        /*00e4*/ 	.word	0x000000ff
        /*00e8*/ 	.word	0x00000018
        /*00ec*/ 	.short	0x0100
        /*00ee*/ 	.byte	0x08
	.zero		1


	//   ....[7]....
        /*00f0*/ 	.word	0x000002c0
        /*00f4*/ 	.word	0x000000ff
        /*00f8*/ 	.word	0x00000070
        /*00fc*/ 	.short	0x0100
        /*00fe*/ 	.byte	0x08
	.zero		1


	//   ....[8]....
        /*0100*/ 	.word	0x000002d0
        /*0104*/ 	.word	0x000000ff
        /*0108*/ 	.word	0x00000020
        /*010c*/ 	.short	0x0100
        /*010e*/ 	.byte	0x08
	.zero		1


	//   ....[9]....
        /*0110*/ 	.word	0x000002e0
        /*0114*/ 	.word	0x000000ff
        /*0118*/ 	.word	0x00000078
        /*011c*/ 	.short	0x0100
        /*011e*/ 	.byte	0x08
	.zero		1


	//   ....[10]....
        /*0120*/ 	.word	0x000002f0
        /*0124*/ 	.word	0x000000ff
        /*0128*/ 	.word	0x00000028
        /*012c*/ 	.short	0x0100
        /*012e*/ 	.byte	0x08
	.zero		1


	//   ....[11]....
        /*0130*/ 	.word	0x00000300
        /*0134*/ 	.word	0x000000ff
        /*0138*/ 	.word	0x00000080
        /*013c*/ 	.short	0x0100
        /*013e*/ 	.byte	0x08
	.zero		1


	//   ....[12]....
        /*0140*/ 	.word	0x00000310
        /*0144*/ 	.word	0x000000ff
        /*0148*/ 	.word	0x00000030
        /*014c*/ 	.short	0x0100
        /*014e*/ 	.byte	0x08
	.zero		1


	//   ....[13]....
        /*0150*/ 	.word	0x00000320
        /*0154*/ 	.word	0x000000ff
        /*0158*/ 	.word	0x00000088
        /*015c*/ 	.short	0x0100
        /*015e*/ 	.byte	0x08
	.zero		1


	//   ....[14]....
        /*0160*/ 	.word	0x00000330
        /*0164*/ 	.word	0x000000ff
        /*0168*/ 	.word	0x00000038
        /*016c*/ 	.short	0x0100
        /*016e*/ 	.byte	0x08
	.zero		1


	//   ....[15]....
        /*0170*/ 	.word	0x00000340
        /*0174*/ 	.word	0x000000ff
        /*0178*/ 	.word	0x00000090
        /*017c*/ 	.short	0x0100
        /*017e*/ 	.byte	0x08
	.zero		1


	//   ....[16]....
        /*0180*/ 	.word	0x00000350
        /*0184*/ 	.word	0x000000ff
        /*0188*/ 	.word	0x00000040
        /*018c*/ 	.short	0x0100
        /*018e*/ 	.byte	0x08
	.zero		1


	//   ....[17]....
        /*0190*/ 	.word	0x00000360
        /*0194*/ 	.word	0x000000ff
        /*0198*/ 	.word	0x00000098
        /*019c*/ 	.short	0x0100
        /*019e*/ 	.byte	0x08
	.zero		1


	//   ....[18]....
        /*01a0*/ 	.word	0x00000370
        /*01a4*/ 	.word	0x000000ff
        /*01a8*/ 	.word	0x00000048
        /*01ac*/ 	.short	0x0100
        /*01ae*/ 	.byte	0x08
	.zero		1


	//   ....[19]....
        /*01b0*/ 	.word	0x00000380
        /*01b4*/ 	.word	0x000000ff
        /*01b8*/ 	.word	0x000000a0
        /*01bc*/ 	.short	0x0100
        /*01be*/ 	.byte	0x08
	.zero		1


	//   ....[20]....
        /*01c0*/ 	.word	0x00000390
        /*01c4*/ 	.word	0x000000ff
        /*01c8*/ 	.word	0x00000050
        /*01cc*/ 	.short	0x0100
        /*01ce*/ 	.byte	0x08
	.zero		1


	//   ....[21]....
        /*01d0*/ 	.word	0x000003a0
        /*01d4*/ 	.word	0x000000ff
        /*01d8*/ 	.word	0x000000a8
        /*01dc*/ 	.short	0x0100
        /*01de*/ 	.byte	0x08
	.zero		1


	//   ....[22]....
        /*01e0*/ 	.word	0x00000660
        /*01e4*/ 	.word	0x000000ff
        /*01e8*/ 	.word	0x000000c0
        /*01ec*/ 	.short	0x0100
        /*01ee*/ 	.byte	0x08
	.zero		1


	//   ....[23]....
        /*01f0*/ 	.word	0x000006e0
        /*01f4*/ 	.word	0x000000ff
        /*01f8*/ 	.word	0x000000c8
        /*01fc*/ 	.short	0x0100
        /*01fe*/ 	.byte	0x08
	.zero		1


	//   ....[24]....
        /*0200*/ 	.word	0x00001550
        /*0204*/ 	.word	0x00000003
        /*0208*/ 	.word	0x00000000
        /*020c*/ 	.short	0x010a
        /*020e*/ 	.byte	0x3f
	.zero		1


	//   ....[25]....
        /*0210*/ 	.word	0x000015b0
        /*0214*/ 	.word	0x00000003
        /*0218*/ 	.word	0x00000000
        /*021c*/ 	.short	0x010a
        /*021e*/ 	.byte	0x3f
	.zero		1


	//   ....[26]....
        /*0220*/ 	.word	0x000018e0
        /*0224*/ 	.word	0x000000ff
        /*0228*/ 	.word	0x00000000
        /*022c*/ 	.short	0x010a
        /*022e*/ 	.byte	0x04
	.zero		1


	//   ....[27]....
        /*0230*/ 	.word	0x00001920
        /*0234*/ 	.word	0x000000ff
        /*0238*/ 	.word	0x00000000
        /*023c*/ 	.short	0x010a
        /*023e*/ 	.byte	0x04
	.zero		1


	//   ....[28]....
        /*0240*/ 	.word	0x00001b60
        /*0244*/ 	.word	0x000000ff
        /*0248*/ 	.word	0x00000000
        /*024c*/ 	.short	0x0101
        /*024e*/ 	.byte	0x04
	.zero		1


	//   ....[29]....
        /*0250*/ 	.word	0x00001d40
        /*0254*/ 	.word	0x000000ff
        /*0258*/ 	.word	0x00000000
        /*025c*/ 	.short	0x0101
        /*025e*/ 	.byte	0x06
	.zero		1


	//   ....[30]....
        /*0260*/ 	.word	0x00007ac0
        /*0264*/ 	.word	0x0000000e
        /*0268*/ 	.word	0x00000058
        /*026c*/ 	.short	0x010a
        /*026e*/ 	.byte	0x3f
	.zero		1


	//   ....[31]....
        /*0270*/ 	.word	0x00007f70
        /*0274*/ 	.word	0x00000006
        /*0278*/ 	.word	0x000000c8
        /*027c*/ 	.short	0x0101
        /*027e*/ 	.byte	0x3f
	.zero		1


	//   ....[32]....
        /*0280*/ 	.word	0x00008690
        /*0284*/ 	.word	0x00000007
        /*0288*/ 	.word	0x00000000
        /*028c*/ 	.short	0x010a
        /*028e*/ 	.byte	0x3f
	.zero		1


	//   ....[33]....
        /*0290*/ 	.word	0x00008710
        /*0294*/ 	.word	0x00000009
        /*0298*/ 	.word	0x00000000
        /*029c*/ 	.short	0x010a
        /*029e*/ 	.byte	0x3f
	.zero		1


	//   ....[34]....
        /*02a0*/ 	.word	0x000087a0
        /*02a4*/ 	.word	0x00000006
        /*02a8*/ 	.word	0x00000000
        /*02ac*/ 	.short	0x010a
        /*02ae*/ 	.byte	0x3f
	.zero		1


	//   ....[35]....
        /*02b0*/ 	.word	0x00008830
        /*02b4*/ 	.word	0x00000009
        /*02b8*/ 	.word	0x00000000
        /*02bc*/ 	.short	0x010a
        /*02be*/ 	.byte	0x3f
	.zero		1


	//   ....[36]....
        /*02c0*/ 	.word	0x000088c0
        /*02c4*/ 	.word	0x00000006
        /*02c8*/ 	.word	0x00000000
        /*02cc*/ 	.short	0x010a
        /*02ce*/ 	.byte	0x3f
	.zero		1


	//   ....[37]....
        /*02d0*/ 	.word	0x00008950
        /*02d4*/ 	.word	0x00000009
        /*02d8*/ 	.word	0x00000000
        /*02dc*/ 	.short	0x010a
        /*02de*/ 	.byte	0x3f
	.zero		1


	//   ....[38]....
        /*02e0*/ 	.word	0x000089e0
        /*02e4*/ 	.word	0x00000006
        /*02e8*/ 	.word	0x00000000
        /*02ec*/ 	.short	0x010a
        /*02ee*/ 	.byte	0x3f
	.zero		1


	//   ....[39]....
        /*02f0*/ 	.word	0x00008a70
        /*02f4*/ 	.word	0x00000009
        /*02f8*/ 	.word	0x00000000
        /*02fc*/ 	.short	0x010a
        /*02fe*/ 	.byte	0x3f
	.zero		1


	//   ....[40]....
        /*0300*/ 	.word	0x00008b00
        /*0304*/ 	.word	0x00000006
        /*0308*/ 	.word	0x00000000
        /*030c*/ 	.short	0x010a
        /*030e*/ 	.byte	0x3f
	.zero		1


	//   ....[41]....
        /*0310*/ 	.word	0x00008b90
        /*0314*/ 	.word	0x00000009
        /*0318*/ 	.word	0x00000000
        /*031c*/ 	.short	0x010a
        /*031e*/ 	.byte	0x3f
	.zero		1


	//   ....[42]....
        /*0320*/ 	.word	0x00008c20
        /*0324*/ 	.word	0x00000003
        /*0328*/ 	.word	0x00000000
        /*032c*/ 	.short	0x010a
        /*032e*/ 	.byte	0x3f
	.zero		1


	//   ....[43]....
        /*0330*/ 	.word	0x00008c80
        /*0334*/ 	.word	0x00000003
        /*0338*/ 	.word	0x00000000
        /*033c*/ 	.short	0x010a
        /*033e*/ 	.byte	0x3f
	.zero		1


	//   ....[44]....
        /*0340*/ 	.word	0x00008ce0
        /*0344*/ 	.word	0x00000004
        /*0348*/ 	.word	0x00000000
        /*034c*/ 	.short	0x010a
        /*034e*/ 	.byte	0x3f
	.zero		1


	//   ....[45]....
        /*0350*/ 	.word	0x00008db0
        /*0354*/ 	.word	0x0000000e
        /*0358*/ 	.word	0x00000058
        /*035c*/ 	.short	0x010a
        /*035e*/ 	.byte	0x3f
	.zero		1


	//   ....[46]....
        /*0360*/ 	.word	0x00008e80
        /*0364*/ 	.word	0x00000007
        /*0368*/ 	.word	0x00000000
        /*036c*/ 	.short	0x010a
        /*036e*/ 	.byte	0x3f
	.zero		1


	//   ....[47]....
        /*0370*/ 	.word	0x00008ed0
        /*0374*/ 	.word	0x00000009
        /*0378*/ 	.word	0x00000000
        /*037c*/ 	.short	0x010a
        /*037e*/ 	.byte	0x3f
	.zero		1


	//   ....[48]....
        /*0380*/ 	.word	0x00008f20
        /*0384*/ 	.word	0x00000006
        /*0388*/ 	.word	0x00000000
        /*038c*/ 	.short	0x010a
        /*038e*/ 	.byte	0x3f
	.zero		1


	//   ....[49]....
        /*0390*/ 	.word	0x00008f70
        /*0394*/ 	.word	0x00000009
        /*0398*/ 	.word	0x00000000
        /*039c*/ 	.short	0x010a
        /*039e*/ 	.byte	0x3f
	.zero		1


	//   ....[50]....
        /*03a0*/ 	.word	0x00008fc0
        /*03a4*/ 	.word	0x00000006
        /*03a8*/ 	.word	0x00000000
        /*03ac*/ 	.short	0x010a
        /*03ae*/ 	.byte	0x3f
	.zero		1


	//   ....[51]....
        /*03b0*/ 	.word	0x00009010
        /*03b4*/ 	.word	0x00000009
        /*03b8*/ 	.word	0x00000000
        /*03bc*/ 	.short	0x010a
        /*03be*/ 	.byte	0x3f
	.zero		1


	//   ....[52]....
        /*03c0*/ 	.word	0x00009060
        /*03c4*/ 	.word	0x00000006
        /*03c8*/ 	.word	0x00000000
        /*03cc*/ 	.short	0x010a
        /*03ce*/ 	.byte	0x3f
	.zero		1


	//   ....[53]....
        /*03d0*/ 	.word	0x000090b0
        /*03d4*/ 	.word	0x00000009
        /*03d8*/ 	.word	0x00000000
        /*03dc*/ 	.short	0x010a
        /*03de*/ 	.byte	0x3f
	.zero		1


	//   ....[54]....
        /*03e0*/ 	.word	0x00009100
        /*03e4*/ 	.word	0x00000006
        /*03e8*/ 	.word	0x00000000
        /*03ec*/ 	.short	0x010a
        /*03ee*/ 	.byte	0x3f
	.zero		1


	//   ....[55]....
        /*03f0*/ 	.word	0x00009150
        /*03f4*/ 	.word	0x00000009
        /*03f8*/ 	.word	0x00000000
        /*03fc*/ 	.short	0x010a
        /*03fe*/ 	.byte	0x3f
	.zero		1


	//----- nvinfo : EIATTR_NUM_MBARRIERS
	.align		4
.L_35:
        /*0400*/ 	.byte	0x03, 0x38
        /*0402*/ 	.short	0x0018


	//----- nvinfo : EIATTR_EXIT_INSTR_OFFSETS
	.align		4
        /*0404*/ 	.byte	0x04, 0x1c
        /*0406*/ 	.short	(.L_37 - .L_36)


	//   ....[0]....
.L_36:
        /*0408*/ 	.word	0x00000780


	//   ....[1]....
        /*040c*/ 	.word	0x00001050


	//   ....[2]....
        /*0410*/ 	.word	0x00007160


	//   ....[3]....
        /*0414*/ 	.word	0x00007790


	//   ....[4]....
        /*0418*/ 	.word	0x00008c70


	//----- nvinfo : EIATTR_MAX_THREADS
	.align		4
.L_37:
        /*041c*/ 	.byte	0x04, 0x05
        /*041e*/ 	.short	(.L_39 - .L_38)
.L_38:
        /*0420*/ 	.word	0x00000180
        /*0424*/ 	.word	0x00000001
        /*0428*/ 	.word	0x00000001


	//----- nvinfo : EIATTR_CRS_STACK_SIZE
	.align		4
.L_39:
        /*042c*/ 	.byte	0x04, 0x1e
        /*042e*/ 	.short	(.L_41 - .L_40)
.L_40:
        /*0430*/ 	.word	0x00000000


	//----- nvinfo : EIATTR_CBANK_PARAM_SIZE
	.align		4
.L_41:
        /*0434*/ 	.byte	0x03, 0x19
        /*0436*/ 	.short	0x0470


	//----- nvinfo : EIATTR_PARAM_CBANK
	.align		4
        /*0438*/ 	.byte	0x04, 0x0a
        /*043a*/ 	.short	(.L_43 - .L_42)
	.align		4
.L_42:
        /*043c*/ 	.word	index@(.nv.constant0._ZN7cutlass13device_kernelINS_4gemm6kernel13GemmUniversalIN4cute5tupleIJiiiiEEENS1_10collective13CollectiveMmaINS1_34MainloopSm90TmaGmmaWarpSpecializedILi11ENS5_IJNS4_1CILi1EEESB_SB_EEENS1_35KernelTmaWarpSpecializedCooperativeEEENS5_IJNSA_ILi256EEENSA_ILi64EEENSA_ILi32EEEEEENS_10bfloat16_tENS5_IJSB_llEEESJ_NS5_IJlSB_lEEENS4_8TiledMMAINS4_8MMA_AtomIJNS4_4SM904GMMA27MMA_64x64x16_F32BF16BF16_SSILNSP_5MajorE1ELSR_0ELNSP_7ScaleInE1ELSS_1EEEEEENS4_6LayoutINS5_IJNSA_ILi2EEESB_SB_EEENS5_IJSB_NSA_ILi0EEESY_EEEEENS5_IJNS4_10UnderscoreES11_S11_EEEEENS4_13SM90_TMA_LOADENS4_14ComposedLayoutINS4_7SwizzleILi3ELi4ELi3EEENS4_18smem_ptr_flag_bitsILi16EEENSV_INS5_IJSG_NSA_ILi8EEEEEENS5_IJSB_SG_EEEEEEEvNS4_8identityES14_NS15_INS16_ILi2ELi4ELi3EEES19_NSV_INS5_IJS1A_SH_EEENS5_IJSH_SB_EEEEEEEvS1F_EENS_8epilogue10collective6detail29Sm90TmaWarpSpecializedAdapterINS1N_15DefaultEpilogueISJ_SL_SL_NS1M_6thread17LinearCombinationISJ_Li1EffLNS1R_9ScaleType4KindE0ELNS_15FloatRoundStyleE2ESJ_EENS1_15EpilogueDefaultEEEEEvvEEEEvNT_6ParamsE)
        /*0440*/ 	.short	0x0210
        /*0442*/ 	.short	0x0470


	//----- nvinfo : EIATTR_SW_WAR
	.align		4
.L_43:
        /*0444*/ 	.byte	0x04, 0x36
        /*0446*/ 	.short	(.L_45 - .L_44)
.L_44:
        /*0448*/ 	.word	0x00000008
.L_45:


//--------------------- .nv.callgraph             --------------------------
	.section	.nv.callgraph,"",@"SHT_CUDA_CALLGRAPH"
	.align	4
	.sectionentsize	8
	.align		4
        /*0000*/ 	.word	0x00000000
	.align		4
        /*0004*/ 	.word	0xffffffff
	.align		4
        /*0008*/ 	.word	index@(_ZN7cutlass13device_kernelINS_4gemm6kernel13GemmUniversalIN4cute5tupleIJiiiiEEENS1_10collective13CollectiveMmaINS1_34MainloopSm90TmaGmmaWarpSpecializedILi11ENS5_IJNS4_1CILi1EEESB_SB_EEENS1_35KernelTmaWarpSpecializedCooperativeEEENS5_IJNSA_ILi256EEENSA_ILi64EEENSA_ILi32EEEEEENS_10bfloat16_tENS5_IJSB_llEEESJ_NS5_IJlSB_lEEENS4_8TiledMMAINS4_8MMA_AtomIJNS4_4SM904GMMA27MMA_64x64x16_F32BF16BF16_SSILNSP_5MajorE1ELSR_0ELNSP_7ScaleInE1ELSS_1EEEEEENS4_6LayoutINS5_IJNSA_ILi2EEESB_SB_EEENS5_IJSB_NSA_ILi0EEESY_EEEEENS5_IJNS4_10UnderscoreES11_S11_EEEEENS4_13SM90_TMA_LOADENS4_14ComposedLayoutINS4_7SwizzleILi3ELi4ELi3EEENS4_18smem_ptr_flag_bitsILi16EEENSV_INS5_IJSG_NSA_ILi8EEEEEENS5_IJSB_SG_EEEEEEEvNS4_8identityES14_NS15_INS16_ILi2ELi4ELi3EEES19_NSV_INS5_IJS1A_SH_EEENS5_IJSH_SB_EEEEEEEvS1F_EENS_8epilogue10collective6detail29Sm90TmaWarpSpecializedAdapterINS1N_15DefaultEpilogueISJ_SL_SL_NS1M_6thread17LinearCombinationISJ_Li1EffLNS1R_9ScaleType4KindE0ELNS_15FloatRoundStyleE2ESJ_EENS1_15EpilogueDefaultEEEEEvvEEEEvNT_6ParamsE)
	.align		4
        /*000c*/ 	.word	index@(__assertfail)
	.align		4
        /*0010*/ 	.word	0x00000000
	.align		4
        /*0014*/ 	.word	0xfffffffe
	.align		4
        /*0018*/ 	.word	0x00000000
	.align		4
        /*001c*/ 	.word	0xfffffffd
	.align		4
        /*0020*/ 	.word	0x00000000
	.align		4
        /*0024*/ 	.word	0xfffffffc


//--------------------- .nv.constant4             --------------------------
	.section	.nv.constant4,"a",@progbits
	.align	8
	.align		8
.nv.constant4:
        /*0000*/ 	.dword	__assertfail
	.align		8
        /*0008*/ 	.dword	__unnamed_1
	.align		8
        /*0010*/ 	.dword	_ZN40_INTERNAL_bf78dab9_4_k_cu_c104efc7_263414cuda3std3__45__cpo5beginE
	.align		8
        /*0018*/ 	.dword	_ZN40_INTERNAL_bf78dab9_4_k_cu_c104efc7_263414cuda3std3__45__cpo3endE
	.align		8
        /*0020*/ 	.dword	_ZN40_INTERNAL_bf78dab9_4_k_cu_c104efc7_263414cuda3std3__45__cpo6cbeginE
	.align		8
        /*0028*/ 	.dword	_ZN40_INTERNAL_bf78dab9_4_k_cu_c104efc7_263414cuda3std3__45__cpo4cendE
	.align		8
        /*0030*/ 	.dword	_ZN40_INTERNAL_bf78dab9_4_k_cu_c104efc7_263414cuda3std3__442_GLOBAL__N__bf78dab9_4_k_cu_c104efc7_263416ignoreE
	.align		8
        /*0038*/ 	.dword	_ZN40_INTERNAL_bf78dab9_4_k_cu_c104efc7_263414cuda3std3__419piecewise_constructE
	.align		8
        /*0040*/ 	.dword	_ZN40_INTERNAL_bf78dab9_4_k_cu_c104efc7_263414cuda3std3__48in_placeE
	.align		8
        /*0048*/ 	.dword	_ZN40_INTERNAL_bf78dab9_4_k_cu_c104efc7_263414cuda3std6ranges3__45__cpo4swapE
	.align		8
        /*0050*/ 	.dword	_ZN40_INTERNAL_bf78dab9_4_k_cu_c104efc7_263414cuda3std6ranges3__45__cpo9iter_moveE
	.align		8
        /*0058*/ 	.dword	_ZN40_INTERNAL_bf78dab9_4_k_cu_c104efc7_263414cute7productE
	.align		8
        /*0060*/ 	.dword	_ZN40_INTERNAL_bf78dab9_4_k_cu_c104efc7_263414cute1_E
	.align		8
        /*0068*/ 	.dword	$str$22
	.align		8
        /*0070*/ 	.dword	$str$23


//--------------------- .text._ZN7cutlass13device_kernelINS_4gemm6kernel13GemmUniversalIN4cute5tupleIJiiiiEEENS1_10collective13CollectiveMmaINS1_34MainloopSm90TmaGmmaWarpSpecializedILi11ENS5_IJNS4_1CILi1EEESB_SB_EEENS1_35KernelTmaWarpSpecializedCooperativeEEENS5_IJNSA_ILi256EEENSA_ILi64EEENSA_ILi32EEEEEENS_10bfloat16_tENS5_IJSB_llEEESJ_NS5_IJlSB_lEEENS4_8TiledMMAINS4_8MMA_AtomIJNS4_4SM904GMMA27MMA_64x64x16_F32BF16BF16_SSILNSP_5MajorE1ELSR_0ELNSP_7ScaleInE1ELSS_1EEEEEENS4_6LayoutINS5_IJNSA_ILi2EEESB_SB_EEENS5_IJSB_NSA_ILi0EEESY_EEEEENS5_IJNS4_10UnderscoreES11_S11_EEEEENS4_13SM90_TMA_LOADENS4_14ComposedLayoutINS4_7SwizzleILi3ELi4ELi3EEENS4_18smem_ptr_flag_bitsILi16EEENSV_INS5_IJSG_NSA_ILi8EEEEEENS5_IJSB_SG_EEEEEEEvNS4_8identityES14_NS15_INS16_ILi2ELi4ELi3EEES19_NSV_INS5_IJS1A_SH_EEENS5_IJSH_SB_EEEEEEEvS1F_EENS_8epilogue10collective6detail29Sm90TmaWarpSpecializedAdapterINS1N_15DefaultEpilogueISJ_SL_SL_NS1M_6thread17LinearCombinationISJ_Li1EffLNS1R_9ScaleType4KindE0ELNS_15FloatRoundStyleE2ESJ_EENS1_15EpilogueDefaultEEEEEvvEEEEvNT_6ParamsE --------------------------
	.section	.text._ZN7cutlass13device_kernelINS_4gemm6kernel13GemmUniversalIN4cute5tupleIJiiiiEEENS1_10collective13CollectiveMmaINS1_34MainloopSm90TmaGmmaWarpSpecializedILi11ENS5_IJNS4_1CILi1EEESB_SB_EEENS1_35KernelTmaWarpSpecializedCooperativeEEENS5_IJNSA_ILi256EEENSA_ILi64EEENSA_ILi32EEEEEENS_10bfloat16_tENS5_IJSB_llEEESJ_NS5_IJlSB_lEEENS4_8TiledMMAINS4_8MMA_AtomIJNS4_4SM904GMMA27MMA_64x64x16_F32BF16BF16_SSILNSP_5MajorE1ELSR_0ELNSP_7ScaleInE1ELSS_1EEEEEENS4_6LayoutINS5_IJNSA_ILi2EEESB_SB_EEENS5_IJSB_NSA_ILi0EEESY_EEEEENS5_IJNS4_10UnderscoreES11_S11_EEEEENS4_13SM90_TMA_LOADENS4_14ComposedLayoutINS4_7SwizzleILi3ELi4ELi3EEENS4_18smem_ptr_flag_bitsILi16EEENSV_INS5_IJSG_NSA_ILi8EEEEEENS5_IJSB_SG_EEEEEEEvNS4_8identityES14_NS15_INS16_ILi2ELi4ELi3EEES19_NSV_INS5_IJS1A_SH_EEENS5_IJSH_SB_EEEEEEEvS1F_EENS_8epilogue10collective6detail29Sm90TmaWarpSpecializedAdapterINS1N_15DefaultEpilogueISJ_SL_SL_NS1M_6thread17LinearCombinationISJ_Li1EffLNS1R_9ScaleType4KindE0ELNS_15FloatRoundStyleE2ESJ_EENS1_15EpilogueDefaultEEEEEvvEEEEvNT_6ParamsE,"ax",@progbits
	.align	128
.text._ZN7cutlass13device_kernelINS_4gemm6kernel13GemmUniversalIN4cute5tupleIJiiiiEEENS1_10collective13CollectiveMmaINS1_34MainloopSm90TmaGmmaWarpSpecializedILi11ENS5_IJNS4_1CILi1EEESB_SB_EEENS1_35KernelTmaWarpSpecializedCooperativeEEENS5_IJNSA_ILi256EEENSA_ILi64EEENSA_ILi32EEEEEENS_10bfloat16_tENS5_IJSB_llEEESJ_NS5_IJlSB_lEEENS4_8TiledMMAINS4_8MMA_AtomIJNS4_4SM904GMMA27MMA_64x64x16_F32BF16BF16_SSILNSP_5MajorE1ELSR_0ELNSP_7ScaleInE1ELSS_1EEEEEENS4_6LayoutINS5_IJNSA_ILi2EEESB_SB_EEENS5_IJSB_NSA_ILi0EEESY_EEEEENS5_IJNS4_10UnderscoreES11_S11_EEEEENS4_13SM90_TMA_LOADENS4_14ComposedLayoutINS4_7SwizzleILi3ELi4ELi3EEENS4_18smem_ptr_flag_bitsILi16EEENSV_INS5_IJSG_NSA_ILi8EEEEEENS5_IJSB_SG_EEEEEEEvNS4_8identityES14_NS15_INS16_ILi2ELi4ELi3EEES19_NSV_INS5_IJS1A_SH_EEENS5_IJSH_SB_EEEEEEEvS1F_EENS_8epilogue10collective6detail29Sm90TmaWarpSpecializedAdapterINS1N_15DefaultEpilogueISJ_SL_SL_NS1M_6thread17LinearCombinationISJ_Li1EffLNS1R_9ScaleType4KindE0ELNS_15FloatRoundStyleE2ESJ_EENS1_15EpilogueDefaultEEEEEvvEEEEvNT_6ParamsE:
        .type           _ZN7cutlass13device_kernelINS_4gemm6kernel13GemmUniversalIN4cute5tupleIJiiiiEEENS1_10collective13CollectiveMmaINS1_34MainloopSm90TmaGmmaWarpSpecializedILi11ENS5_IJNS4_1CILi1EEESB_SB_EEENS1_35KernelTmaWarpSpecializedCooperativeEEENS5_IJNSA_ILi256EEENSA_ILi64EEENSA_ILi32EEEEEENS_10bfloat16_tENS5_IJSB_llEEESJ_NS5_IJlSB_lEEENS4_8TiledMMAINS4_8MMA_AtomIJNS4_4SM904GMMA27MMA_64x64x16_F32BF16BF16_SSILNSP_5MajorE1ELSR_0ELNSP_7ScaleInE1ELSS_1EEEEEENS4_6LayoutINS5_IJNSA_ILi2EEESB_SB_EEENS5_IJSB_NSA_ILi0EEESY_EEEEENS5_IJNS4_10UnderscoreES11_S11_EEEEENS4_13SM90_TMA_LOADENS4_14ComposedLayoutINS4_7SwizzleILi3ELi4ELi3EEENS4_18smem_ptr_flag_bitsILi16EEENSV_INS5_IJSG_NSA_ILi8EEEEEENS5_IJSB_SG_EEEEEEEvNS4_8identityES14_NS15_INS16_ILi2ELi4ELi3EEES19_NSV_INS5_IJS1A_SH_EEENS5_IJSH_SB_EEEEEEEvS1F_EENS_8epilogue10collective6detail29Sm90TmaWarpSpecializedAdapterINS1N_15DefaultEpilogueISJ_SL_SL_NS1M_6thread17LinearCombinationISJ_Li1EffLNS1R_9ScaleType4KindE0ELNS_15FloatRoundStyleE2ESJ_EENS1_15EpilogueDefaultEEEEEvvEEEEvNT_6ParamsE,@function
        .size           _ZN7cutlass13device_kernelINS_4gemm6kernel13GemmUniversalIN4cute5tupleIJiiiiEEENS1_10collective13CollectiveMmaINS1_34MainloopSm90TmaGmmaWarpSpecializedILi11ENS5_IJNS4_1CILi1EEESB_SB_EEENS1_35KernelTmaWarpSpecializedCooperativeEEENS5_IJNSA_ILi256EEENSA_ILi64EEENSA_ILi32EEEEEENS_10bfloat16_tENS5_IJSB_llEEESJ_NS5_IJlSB_lEEENS4_8TiledMMAINS4_8MMA_AtomIJNS4_4SM904GMMA27MMA_64x64x16_F32BF16BF16_SSILNSP_5MajorE1ELSR_0ELNSP_7ScaleInE1ELSS_1EEEEEENS4_6LayoutINS5_IJNSA_ILi2EEESB_SB_EEENS5_IJSB_NSA_ILi0EEESY_EEEEENS5_IJNS4_10UnderscoreES11_S11_EEEEENS4_13SM90_TMA_LOADENS4_14ComposedLayoutINS4_7SwizzleILi3ELi4ELi3EEENS4_18smem_ptr_flag_bitsILi16EEENSV_INS5_IJSG_NSA_ILi8EEEEEENS5_IJSB_SG_EEEEEEEvNS4_8identityES14_NS15_INS16_ILi2ELi4ELi3EEES19_NSV_INS5_IJS1A_SH_EEENS5_IJSH_SB_EEEEEEEvS1F_EENS_8epilogue10collective6detail29Sm90TmaWarpSpecializedAdapterINS1N_15DefaultEpilogueISJ_SL_SL_NS1M_6thread17LinearCombinationISJ_Li1EffLNS1R_9ScaleType4KindE0ELNS_15FloatRoundStyleE2ESJ_EENS1_15EpilogueDefaultEEEEEvvEEEEvNT_6ParamsE,(.L_x_207 - _ZN7cutlass13device_kernelINS_4gemm6kernel13GemmUniversalIN4cute5tupleIJiiiiEEENS1_10collective13CollectiveMmaINS1_34MainloopSm90TmaGmmaWarpSpecializedILi11ENS5_IJNS4_1CILi1EEESB_SB_EEENS1_35KernelTmaWarpSpecializedCooperativeEEENS5_IJNSA_ILi256EEENSA_ILi64EEENSA_ILi32EEEEEENS_10bfloat16_tENS5_IJSB_llEEESJ_NS5_IJlSB_lEEENS4_8TiledMMAINS4_8MMA_AtomIJNS4_4SM904GMMA27MMA_64x64x16_F32BF16BF16_SSILNSP_5MajorE1ELSR_0ELNSP_7ScaleInE1ELSS_1EEEEEENS4_6LayoutINS5_IJNSA_ILi2EEESB_SB_EEENS5_IJSB_NSA_ILi0EEESY_EEEEENS5_IJNS4_10UnderscoreES11_S11_EEEEENS4_13SM90_TMA_LOADENS4_14ComposedLayoutINS4_7SwizzleILi3ELi4ELi3EEENS4_18smem_ptr_flag_bitsILi16EEENSV_INS5_IJSG_NSA_ILi8EEEEEENS5_IJSB_SG_EEEEEEEvNS4_8identityES14_NS15_INS16_ILi2ELi4ELi3EEES19_NSV_INS5_IJS1A_SH_EEENS5_IJSH_SB_EEEEEEEvS1F_EENS_8epilogue10collective6detail29Sm90TmaWarpSpecializedAdapterINS1N_15DefaultEpilogueISJ_SL_SL_NS1M_6thread17LinearCombinationISJ_Li1EffLNS1R_9ScaleType4KindE0ELNS_15FloatRoundStyleE2ESJ_EENS1_15EpilogueDefaultEEEEEvvEEEEvNT_6ParamsE)
        .other          _ZN7cutlass13device_kernelINS_4gemm6kernel13GemmUniversalIN4cute5tupleIJiiiiEEENS1_10collective13CollectiveMmaINS1_34MainloopSm90TmaGmmaWarpSpecializedILi11ENS5_IJNS4_1CILi1EEESB_SB_EEENS1_35KernelTmaWarpSpecializedCooperativeEEENS5_IJNSA_ILi256EEENSA_ILi64EEENSA_ILi32EEEEEENS_10bfloat16_tENS5_IJSB_llEEESJ_NS5_IJlSB_lEEENS4_8TiledMMAINS4_8MMA_AtomIJNS4_4SM904GMMA27MMA_64x64x16_F32BF16BF16_SSILNSP_5MajorE1ELSR_0ELNSP_7ScaleInE1ELSS_1EEEEEENS4_6LayoutINS5_IJNSA_ILi2EEESB_SB_EEENS5_IJSB_NSA_ILi0EEESY_EEEEENS5_IJNS4_10UnderscoreES11_S11_EEEEENS4_13SM90_TMA_LOADENS4_14ComposedLayoutINS4_7SwizzleILi3ELi4ELi3EEENS4_18smem_ptr_flag_bitsILi16EEENSV_INS5_IJSG_NSA_ILi8EEEEEENS5_IJSB_SG_EEEEEEEvNS4_8identityES14_NS15_INS16_ILi2ELi4ELi3EEES19_NSV_INS5_IJS1A_SH_EEENS5_IJSH_SB_EEEEEEEvS1F_EENS_8epilogue10collective6detail29Sm90TmaWarpSpecializedAdapterINS1N_15DefaultEpilogueISJ_SL_SL_NS1M_6thread17LinearCombinationISJ_Li1EffLNS1R_9ScaleType4KindE0ELNS_15FloatRoundStyleE2ESJ_EENS1_15EpilogueDefaultEEEEEvvEEEEvNT_6ParamsE,@"STO_CUDA_ENTRY STV_DEFAULT"
_ZN7cutlass13device_kernelINS_4gemm6kernel13GemmUniversalIN4cute5tupleIJiiiiEEENS1_10collective13CollectiveMmaINS1_34MainloopSm90TmaGmmaWarpSpecializedILi11ENS5_IJNS4_1CILi1EEESB_SB_EEENS1_35KernelTmaWarpSpecializedCooperativeEEENS5_IJNSA_ILi256EEENSA_ILi64EEENSA_ILi32EEEEEENS_10bfloat16_tENS5_IJSB_llEEESJ_NS5_IJlSB_lEEENS4_8TiledMMAINS4_8MMA_AtomIJNS4_4SM904GMMA27MMA_64x64x16_F32BF16BF16_SSILNSP_5MajorE1ELSR_0ELNSP_7ScaleInE1ELSS_1EEEEEENS4_6LayoutINS5_IJNSA_ILi2EEESB_SB_EEENS5_IJSB_NSA_ILi0EEESY_EEEEENS5_IJNS4_10UnderscoreES11_S11_EEEEENS4_13SM90_TMA_LOADENS4_14ComposedLayoutINS4_7SwizzleILi3ELi4ELi3EEENS4_18smem_ptr_flag_bitsILi16EEENSV_INS5_IJSG_NSA_ILi8EEEEEENS5_IJSB_SG_EEEEEEEvNS4_8identityES14_NS15_INS16_ILi2ELi4ELi3EEES19_NSV_INS5_IJS1A_SH_EEENS5_IJSH_SB_EEEEEEEvS1F_EENS_8epilogue10collective6detail29Sm90TmaWarpSpecializedAdapterINS1N_15DefaultEpilogueISJ_SL_SL_NS1M_6thread17LinearCombinationISJ_Li1EffLNS1R_9ScaleType4KindE0ELNS_15FloatRoundStyleE2ESJ_EENS1_15EpilogueDefaultEEEEEvvEEEEvNT_6ParamsE:
[----:B------:R-:W0:Y:S01]  /*0000*/  LDC R1, c[0x0][0x28] ;  /* 0x00000a00ff017b82 */ /* 0x000e220000000800 */
[----:B------:R-:W1:Y:S01]  /*0010*/  S2R R3, SR_TID.X ;  /* 0x0000000000037919 */ /* 0x000e620000002100 */
[----:B------:R-:W-:Y:S01]  /*0020*/  ELECT P0, URZ, PT ;  /* 0x00000000003f782f */ /* 0x000fe20003800000 */
[----:B------:R-:W-:Y:S01]  /*0030*/  BSSY B0, `(.L_x_0) ;  /* 0x000000f000007945 */ /* 0x000fe20003800000 */
[--C-:B-1----:R-:W-:Y:S02]  /*0040*/  SHF.R.U32.HI R0, RZ, 0x5, R3.reuse ;  /* 0x00000005ff007819 */ /* 0x102fe40000011603 */
[----:B------:R-:W-:-:S03]  /*0050*/  SHF.R.U32.HI R14, RZ, 0x7, R3 ;  /* 0x00000007ff0e7819 */ /* 0x000fc60000011603 */
[----:B------:R-:W1:Y:S04]  /*0060*/  SHFL.IDX PT, R4, R0, RZ, 0x1f ;  /* 0x00001fff00047589 */ /* 0x000e6800000e0000 */
[----:B------:R2:W3:Y:S01]  /*0070*/  SHFL.IDX PT, R10, R14, RZ, 0x1f ;  /* 0x00001fff0e0a7589 */ /* 0x0004e200000e0000 */
[----:B-1----:R-:W-:-:S13]  /*0080*/  ISETP.NE.OR P0, PT, R4, RZ, !P0 ;  /* 0x000000ff0400720c */ /* 0x002fda0004705670 */
[----:B0-23--:R-:W-:Y:S05]  /*0090*/  @P0 BRA `(.L_x_1) ;  /* 0x0000000000200947 */ /* 0x00dfea0003800000 */
[----:B------:R-:W-:Y:S02]  /*00a0*/  ULDC.64 UR4, c[0x0][0x198] ;  /* 0x0000660000047ab9 */ /* 0x000fe40000000a00 */
[----:B------:R-:W-:Y:S02]  /*00b0*/  UIADD3 UR6, UP0, UR4, 0xf0, URZ ;  /* 0x000000f004067890 */ /* 0x000fe4000ff1e03f */
[----:B------:R-:W-:Y:S02]  /*00c0*/  UIADD3 UR4, UP1, UR4, 0x1f0, URZ ;  /* 0x000001f004047890 */ /* 0x000fe4000ff3e03f */
[----:B------:R-:W-:Y:S02]  /*00d0*/  UIADD3.X UR7, URZ, UR5, URZ, UP0, !UPT ;  /* 0x000000053f077290 */ /* 0x000fe400087fe43f */
[----:B------:R-:W-:-:S07]  /*00e0*/  UIADD3.X UR5, URZ, UR5, URZ, UP1, !UPT ;  /* 0x000000053f057290 */ /* 0x000fce0008ffe43f */
[----:B------:R0:W-:Y:S02]  /*00f0*/  UTMACCTL.PF [UR6] ;  /* 0x00000000060079b9 */ /* 0x0001e40008040000 */
[----:B------:R0:W-:Y:S02]  /*0100*/  UTMACCTL.PF [UR4] ;  /* 0x00000000040079b9 */ /* 0x0001e40008040000 */
[----:B0-----:R-:W-:Y:S01]  /*0110*/  NOP ;  /* 0x0000000000007918 */ /* 0x001fe20000000000 */
.L_x_1:
[----:B------:R-:W-:Y:S05]  /*0120*/  BSYNC B0 ;  /* 0x0000000000007941 */ /* 0x000fea0003800000 */
.L_x_0:
[----:B------:R-:W0:Y:S02]  /*0130*/  SHFL.IDX PT, R2, R0, RZ, 0x1f ;  /* 0x00001fff00027589 */ /* 0x000e2400000e0000 */
[----:B0-----:R-:W-:-:S13]  /*0140*/  ISETP.NE.AND P0, PT, R2, RZ, PT ;  /* 0x000000ff0200720c */ /* 0x001fda0003f05270 */
[----:B------:R-:W-:Y:S05]  /*0150*/  @P0 BRA `(.L_x_2) ;  /* 0x00000000009c0947 */ /* 0x000fea0003800000 */
[----:B------:R-:W-:Y:S01]  /*0160*/  ELECT P0, URZ, PT ;  /* 0x00000000003f782f */ /* 0x000fe20003800000 */
[----:B------:R-:W-:-:S12]  /*0170*/  BSSY B0, `(.L_x_2) ;  /* 0x0000025000007945 */ /* 0x000fd80003800000 */
[----:B------:R-:W-:Y:S05]  /*0180*/  @!P0 BRA `(.L_x_3) ;  /* 0x00000000008c8947 */ /* 0x000fea0003800000 */
[----:B------:R-:W0:Y:S01]  /*0190*/  S2UR UR8, SR_CgaCtaId ;  /* 0x00000000000879c3 */ /* 0x000e220000008800 */
[----:B------:R-:W-:Y:S01]  /*01a0*/  UMOV UR4, 0x400 ;  /* 0x0000040000047882 */ /* 0x000fe20000000000 */
[----:B------:R-:W-:Y:S01]  /*01b0*/  UMOV UR5, 0x1 ;  /* 0x0000000100057882 */ /* 0x000fe20000000000 */
[----:B------:R-:W-:Y:S02]  /*01c0*/  UMOV UR6, 0x100 ;  /* 0x0000010000067882 */ /* 0x000fe40000000000 */
[----:B------:R-:W-:-:S04]  /*01d0*/  UIADD3 UR6, -UR6, 0x100000, URZ ;  /* 0x0010000006067890 */ /* 0x000fc8000fffe13f */
[----:B------:R-:W-:Y:S02]  /*01e0*/  USHF.L.U32 UR7, UR6, 0xb, URZ ;  /* 0x0000000b06077899 */ /* 0x000fe4000800063f */
[----:B------:R-:W-:Y:S02]  /*01f0*/  USHF.L.U32 UR6, UR6, 0x1, URZ ;  /* 0x0000000106067899 */ /* 0x000fe4000800063f */
[----:B0-----:R-:W-:Y:S02]  /*0200*/  ULEA UR8, UR8, UR4, 0x18 ;  /* 0x0000000408087291 */ /* 0x001fe4000f8ec03f */
[----:B------:R-:W-:-:S04]  /*0210*/  UIADD3 UR4, -UR5, 0x100000, URZ ;  /* 0x0010000005047890 */ /* 0x000fc8000fffe13f */
[----:B------:R-:W-:Y:S02]  /*0220*/  USHF.L.U32 UR5, UR4, 0xb, URZ ;  /* 0x0000000b04057899 */ /* 0x000fe4000800063f */
[----:B------:R-:W-:Y:S01]  /*0230*/  USHF.L.U32 UR4, UR4, 0x1, URZ ;  /* 0x0000000104047899 */ /* 0x000fe2000800063f */
[----:B------:R-:W0:Y:S11]  /*0240*/  FENCE.VIEW.ASYNC.S ;  /* 0x00000000000073c6 */ /* 0x000e360000000000 */
[----:B0-----:R0:W1:Y:S01]  /*0250*/  SYNCS.EXCH.64 URZ, [UR8], UR4 ;  /* 0x00000004083f75b2 */ /* 0x0010620008000100 */
[----:B------:R0:W2:Y:S01]  /*0260*/  SYNCS.EXCH.64 URZ, [UR8+0x58], UR6 ;  /* 0x00005806083f75b2 */ /* 0x0000a20008000100 */
[----:B------:R0:W3:Y:S01]  /*0270*/  SYNCS.EXCH.64 URZ, [UR8+0x8], UR4 ;  /* 0x00000804083f75b2 */ /* 0x0000e20008000100 */
[----:B------:R0:W4:Y:S01]  /*0280*/  SYNCS.EXCH.64 URZ, [UR8+0x60], UR6 ;  /* 0x00006006083f75b2 */ /* 0x0001220008000100 */
[----:B------:R0:W0:Y:S01]  /*0290*/  SYNCS.EXCH.64 URZ, [UR8+0x10], UR4 ;  /* 0x00001004083f75b2 */ /* 0x0000220008000100 */
        /* <DEDUP_REMOVED lines=17> */
[----:B------:R-:W-:Y:S01]  /*03b0*/  NOP ;  /* 0x0000000000007918 */ /* 0x000fe20000000000 */
.L_x_3:
[----:B0-----:R-:W-:Y:S05]  /*03c0*/  BSYNC B0 ;  /* 0x0000000000007941 */ /* 0x001fea0003800000 */
.L_x_2:
[----:B------:R-:W0:Y:S01]  /*03d0*/  SHFL.IDX PT, R0, R0, RZ, 0x1f ;  /* 0x00001fff00007589 */ /* 0x000e2200000e0000 */
[----:B------:R-:W5:Y:S01]  /*03e0*/  LDC R2, c[0x0][0x65c] ;  /* 0x00019700ff027b82 */ /* 0x000f620000000800 */
[----:B------:R-:W-:Y:S02]  /*03f0*/  ELECT P0, URZ, PT ;  /* 0x00000000003f782f */ /* 0x000fe40003800000 */
[----:B------:R-:W-:Y:S01]  /*0400*/  LOP3.LUT R7, R7, 0xfffff7ff, RZ, 0xc0, !PT ;  /* 0xfffff7ff07077812 */ /* 0x000fe200078ec0ff */
[----:B------:R-:W1:Y:S01]  /*0410*/  S2R R5, SR_CTAID.Y ;  /* 0x0000000000057919 */ /* 0x000e620000002600 */
[----:B------:R-:W-:Y:S01]  /*0420*/  UMOV UR4, 0x20 ;  /* 0x0000002000047882 */ /* 0x000fe20000000000 */
[----:B------:R-:W-:Y:S01]  /*0430*/  NOP ;  /* 0x0000000000007918 */ /* 0x000fe20000000000 */
[----:B------:R-:W-:Y:S01]  /*0440*/  ISETP.NE.AND P2, PT, R10, RZ, PT ;  /* 0x000000ff0a00720c */ /* 0x000fe20003f45270 */
[----:B------:R-:W2:Y:S01]  /*0450*/  S2R R6, SR_CTAID.X ;  /* 0x0000000000067919 */ /* 0x000ea20000002500 */
[----:B------:R-:W-:Y:S01]  /*0460*/  NOP ;  /* 0x0000000000007918 */ /* 0x000fe20000000000 */
[----:B0-----:R-:W-:-:S02]  /*0470*/  ISETP.NE.OR P0, PT, R0, RZ, !P0 ;  /* 0x000000ff0000720c */ /* 0x001fc40004705670 */
[----:B-----5:R-:W-:-:S11]  /*0480*/  ISETP.NE.AND P3, PT, R2, 0x1, PT ;  /* 0x000000010200780c */ /* 0x020fd60003f65270 */
[----:B------:R-:W-:Y:S01]  /*0490*/  VOTEU.ALL UP0, P0 ;  /* 0x00000000003f7886 */ /* 0x000fe20000000000 */
[----:B------:R-:W-:Y:S01]  /*04a0*/  VOTEU.ALL UP1, P0 ;  /* 0x00000000003f7886 */ /* 0x000fe20000020000 */
[----:B------:R-:W-:Y:S01]  /*04b0*/  @P3 LOP3.LUT R7, R7, 0x800, RZ, 0xfc, !PT ;  /* 0x0000080007073812 */ /* 0x000fe200078efcff */
[----:B------:R-:W2:Y:S01]  /*04c0*/  @P3 LDC R17, c[0x0][0x10] ;  /* 0x00000400ff113b82 */ /* 0x000ea20000000800 */
[----:B------:R-:W-:Y:S01]  /*04d0*/  SHF.R.S32.HI R7, RZ, 0x1f, R4 ;  /* 0x0000001fff077819 */ /* 0x000fe20000011404 */
[----:B------:R-:W-:Y:S01]  /*04e0*/  @!UP0 UMOV UR6, 0x400 ;  /* 0x0000040000068882 */ /* 0x000fe20000000000 */
[----:B------:R-:W-:-:S04]  /*04f0*/  @!UP0 UIADD3 UR4, -UR4, 0x100000, URZ ;  /* 0x0010000004048890 */ /* 0x000fc8000fffe13f */
[----:B------:R-:W-:Y:S02]  /*0500*/  @!UP0 USHF.L.U32 UR5, UR4, 0xb, URZ ;  /* 0x0000000b04058899 */ /* 0x000fe4000800063f */
[----:B------:R-:W-:Y:S01]  /*0510*/  @!UP0 USHF.L.U32 UR4, UR4, 0x1, URZ ;  /* 0x0000000104048899 */ /* 0x000fe2000800063f */
[----:B-1----:R-:W-:Y:S01]  /*0520*/  @P3 IMAD.MOV.U32 R8, RZ, RZ, R5 ;  /* 0x000000ffff083224 */ /* 0x002fe200078e0005 */
[----:B------:R-:W-:Y:S01]  /*0530*/  LEA.HI R7, R7, R4, RZ, 0x2 ;  /* 0x0000000407077211 */ /* 0x000fe200078f10ff */
[----:B------:R-:W-:Y:S01]  /*0540*/  @P3 IMAD.MOV.U32 R9, RZ, RZ, RZ ;  /* 0x000000ffff093224 */ /* 0x000fe200078e00ff */
[----:B------:R-:W0:Y:S02]  /*0550*/  @!UP0 S2UR UR7, SR_CgaCtaId ;  /* 0x00000000000789c3 */ /* 0x000e240000008800 */
[----:B------:R-:W-:-:S05]  /*0560*/  LOP3.LUT R7, R7, 0xfffffffc, RZ, 0xc0, !PT ;  /* 0xfffffffc07077812 */ /* 0x000fca00078ec0ff */
[----:B------:R-:W-:Y:S01]  /*0570*/  IMAD.IADD R0, R4, 0x1, -R7 ;  /* 0x0000000104007824 */ /* 0x000fe200078e0a07 */
[----:B------:R-:W-:Y:S01]  /*0580*/  LOP3.LUT R4, R3, 0x7f, RZ, 0xc0, !PT ;  /* 0x0000007f03047812 */ /* 0x000fe200078ec0ff */
[----:B------:R-:W1:Y:S01]  /*0590*/  @!P3 LDC R11, c[0x0][0xc] ;  /* 0x00000300ff0bbb82 */ /* 0x000e620000000800 */
[----:B------:R-:W-:Y:S02]  /*05a0*/  IMAD.MOV.U32 R7, RZ, RZ, RZ ;  /* 0x000000ffff077224 */ /* 0x000fe400078e00ff */
[----:B------:R-:W-:Y:S01]  /*05b0*/  ISETP.NE.AND P1, PT, R0, 0x3, PT ;  /* 0x000000030000780c */ /* 0x000fe20003f25270 */
[----:B--2---:R-:W-:Y:S01]  /*05c0*/  @P3 IMAD.WIDE.U32 R16, R6, R17, R8 ;  /* 0x0000001106103225 */ /* 0x004fe200078e0008 */
[----:B0-----:R-:W-:Y:S01]  /*05d0*/  @!UP0 ULEA UR8, UR7, UR6, 0x18 ;  /* 0x0000000607088291 */ /* 0x001fe2000f8ec03f */
[----:B------:R-:W-:Y:S02]  /*05e0*/  VOTEU.ALL UP0, P0 ;  /* 0x00000000003f7886 */ /* 0x000fe40000000000 */
[----:B------:R-:W-:Y:S01]  /*05f0*/  ULDC UR6, c[0x0][0xc] ;  /* 0x0000030000067ab9 */ /* 0x000fe20000000800 */
[----:B------:R-:W-:Y:S01]  /*0600*/  ISETP.EQ.OR P0, PT, R0, RZ, !P1 ;  /* 0x000000ff0000720c */ /* 0x000fe20004f02670 */
[----:B------:R-:W-:-:S03]  /*0610*/  ULDC UR7, c[0x0][0x10] ;  /* 0x0000040000077ab9 */ /* 0x000fc60000000800 */
[C---:B------:R-:W-:Y:S01]  /*0620*/  ISETP.EQ.AND P0, PT, R10.reuse, RZ, P0 ;  /* 0x000000ff0a00720c */ /* 0x040fe20000702270 */
[----:B------:R-:W-:Y:S02]  /*0630*/  VIADD R10, R10, 0xffffffff ;  /* 0xffffffff0a0a7836 */ /* 0x000fe40000000000 */
[----:B-1----:R-:W-:Y:S01]  /*0640*/  @!P3 IMAD.WIDE.U32 R8, R11, R5, R6 ;  /* 0x000000050b08b225 */ /* 0x002fe200078e0006 */
[----:B------:R-:W0:Y:S02]  /*0650*/  FENCE.VIEW.ASYNC.S ;  /* 0x00000000000073c6 */ /* 0x000e240000000000 */
[----:B0-----:R-:W3:Y:S01]  /*0660*/  @!UP0 SYNCS.EXCH.64 URZ, [UR8+0xc0], UR4 ;  /* 0x0000c004083f85b2 */ /* 0x001ee20008000100 */
[----:B------:R-:W-:Y:S01]  /*0670*/  SEL R18, RZ, 0x1, !P0 ;  /* 0x00000001ff127807 */ /* 0x000fe20004000000 */
[----:B------:R-:W-:Y:S01]  /*0680*/  @P3 IMAD.MOV.U32 R11, RZ, RZ, RZ ;  /* 0x000000ffff0b3224 */ /* 0x000fe200078e00ff */
[----:B------:R-:W-:Y:S01]  /*0690*/  ISETP.GE.U32.AND P1, PT, R10, 0x2, PT ;  /* 0x000000020a00780c */ /* 0x000fe20003f26070 */
[----:B------:R-:W-:-:S02]  /*06a0*/  @!P3 IMAD.MOV.U32 R16, RZ, RZ, R8 ;  /* 0x000000ffff10b224 */ /* 0x000fc400078e0008 */
[----:B------:R-:W-:Y:S01]  /*06b0*/  @P3 IMAD.IADD R17, R17, 0x1, R11 ;  /* 0x0000000111113824 */ /* 0x000fe200078e020b */
[----:B------:R-:W-:Y:S01]  /*06c0*/  SEL R18, R18, 0x2, P1 ;  /* 0x0000000212127807 */ /* 0x000fe20000800000 */
[----:B------:R-:W-:Y:S01]  /*06d0*/  @!P3 IMAD.MOV.U32 R17, RZ, RZ, R9 ;  /* 0x000000ffff11b224 */ /* 0x000fe200078e0009 */
[----:B------:R0:W3:Y:S01]  /*06e0*/  @!UP1 SYNCS.EXCH.64 URZ, [UR8+0xc8], UR4 ;  /* 0x0000c804083f95b2 */ /* 0x0000e20008000100 */
[----:B------:R-:W-:Y:S01]  /*06f0*/  NOP ;  /* 0x0000000000007918 */ /* 0x000fe20000000000 */
[----:B0-----:R-:W-:-:S03]  /*0700*/  UIMAD.WIDE.U32 UR4, UR6, UR7, URZ ;  /* 0x00000007060472a5 */ /* 0x001fc6000f8e003f */
[----:B------:R-:W-:Y:S02]  /*0710*/  ULDC UR6, c[0x0][0x14] ;  /* 0x0000050000067ab9 */ /* 0x000fe40000000800 */
[----:B------:R-:W-:Y:S02]  /*0720*/  UIMAD.WIDE.U32 UR38, UR4, UR6, URZ ;  /* 0x00000006042672a5 */ /* 0x000fe4000f8e003f */
[----:B------:R-:W-:-:S04]  /*0730*/  UIMAD UR37, UR5, UR6, URZ ;  /* 0x00000006052572a4 */ /* 0x000fc8000f8e023f */
[----:B------:R-:W-:Y:S01]  /*0740*/  UIADD3 UR37, UR39, UR37, URZ ;  /* 0x0000002527257290 */ /* 0x000fe2000fffe03f */
[----:B---34-:R-:W-:Y:S06]  /*0750*/  BAR.SYNC.DEFER_BLOCKING 0x0 ;  /* 0x0000000000007b1d */ /* 0x018fec0000010000 */
[----:B------:R-:W-:Y:S05]  /*0760*/  @!P2 BRA `(.L_x_4) ;  /* 0x000000680080a947 */ /* 0x000fea0003800000 */
[----:B------:R-:W-:-:S13]  /*0770*/  ISETP.GT.U32.AND P0, PT, R10, 0x1, PT ;  /* 0x000000010a00780c */ /* 0x000fda0003f04070 */
[----:B------:R-:W-:Y:S05]  /*0780*/  @P0 EXIT ;  /* 0x000000000000094d */ /* 0x000fea0003800000 */
[----:B------:R-:W-:Y:S01]  /*0790*/  ULDC.64 UR4, c[0x0][0x650] ;  /* 0x0001940000047ab9 */ /* 0x000fe20000000a00 */
[----:B------:R-:W-:Y:S01]  /*07a0*/  PRMT R0, RZ, 0x7610, R0 ;  /* 0x00007610ff007816 */ /* 0x000fe20000000000 */
[----:B------:R-:W-:Y:S01]  /*07b0*/  IMAD.MOV.U32 R107, RZ, RZ, -0x1 ;  /* 0xffffffffff6b7424 */ /* 0x000fe200078e00ff */
[----:B------:R-:W-:Y:S01]  /*07c0*/  ISETP.GE.U32.AND P0, PT, R16, UR4, PT ;  /* 0x0000000410007c0c */ /* 0x000fe2000bf06070 */
[----:B------:R-:W-:Y:S02]  /*07d0*/  IMAD.MOV.U32 R100, RZ, RZ, -0x1 ;  /* 0xffffffffff647424 */ /* 0x000fe400078e00ff */
[----:B------:R-:W-:Y:S01]  /*07e0*/  IMAD.MOV.U32 R19, RZ, RZ, -0x1 ;  /* 0xffffffffff137424 */ /* 0x000fe200078e00ff */
[----:B------:R-:W-:-:S13]  /*07f0*/  ISETP.GE.U32.AND.EX P0, PT, R17, UR5, PT, P0 ;  /* 0x0000000511007c0c */ /* 0x000fda000bf06100 */
[----:B------:R-:W-:Y:S05]  /*0800*/  @P0 BRA `(.L_x_5) ;  /* 0x0000000400580947 */ /* 0x000fea0003800000 */
[----:B------:R-:W0:Y:S01]  /*0810*/  LDC.64 R20, c[0x0][0x628] ;  /* 0x00018a00ff147b82 */ /* 0x000e220000000a00 */
[----:B------:R-:W-:Y:S02]  /*0820*/  IMAD.MOV.U32 R8, RZ, RZ, R16 ;  /* 0x000000ffff087224 */ /* 0x000fe400078e0010 */
[----:B------:R-:W-:-:S05]  /*0830*/  IMAD.MOV.U32 R9, RZ, RZ, R17 ;  /* 0x000000ffff097224 */ /* 0x000fca00078e0011 */
[----:B------:R-:W1:Y:S08]  /*0840*/  LDC R0, c[0x0][0x630] ;  /* 0x00018c00ff007b82 */ /* 0x000e700000000800 */
[----:B------:R-:W2:Y:S01]  /*0850*/  LDC.64 R22, c[0x0][0x620] ;  /* 0x00018800ff167b82 */ /* 0x000ea20000000a00 */
[----:B0-----:R-:W-:-:S04]  /*0860*/  ISETP.NE.U32.AND P0, PT, R20, RZ, PT ;  /* 0x000000ff1400720c */ /* 0x001fc80003f05070 */
[----:B------:R-:W-:-:S13]  /*0870*/  ISETP.NE.AND.EX P0, PT, R21, RZ, PT, P0 ;  /* 0x000000ff1500720c */ /* 0x000fda0003f05300 */
[----:B-12---:R-:W-:Y:S05]  /*0880*/  @!P0 BRA `(.L_x_6) ;  /* 0x0000000000288947 */ /* 0x006fea0003800000 */
[----:B------:R-:W0:Y:S02]  /*0890*/  LDC R13, c[0x0][0x634] ;  /* 0x00018d00ff0d7b82 */ /* 0x000e240000000800 */
[----:B0-----:R-:W-:-:S05]  /*08a0*/  IADD3 R13, P0, R16, R13, RZ ;  /* 0x0000000d100d7210 */ /* 0x001fca0007f1e0ff */
[----:B------:R-:W-:-:S04]  /*08b0*/  IMAD.X R15, RZ, RZ, R17, P0 ;  /* 0x000000ffff0f7224 */ /* 0x000fc800000e0611 */
[----:B------:R-:W-:-:S04]  /*08c0*/  IMAD.WIDE.U32 R8, R15, R20, RZ ;  /* 0x000000140f087225 */ /* 0x000fc800078e00ff */
[----:B------:R-:W-:-:S04]  /*08d0*/  IMAD.WIDE.U32 R10, P0, R13, R21, R8 ;  /* 0x000000150d0a7225 */ /* 0x000fc80007800008 */
[----:B------:R-:W-:-:S04]  /*08e0*/  IMAD.WIDE.U32 R8, R13, R20, RZ ;  /* 0x000000140d087225 */ /* 0x000fc800078e00ff */
[----:B------:R-:W-:Y:S01]  /*08f0*/  IMAD.X R13, RZ, RZ, RZ, P0 ;  /* 0x000000ffff0d7224 */ /* 0x000fe200000e06ff */
[----:B------:R-:W-:Y:S01]  /*0900*/  IADD3 RZ, P0, R9, R10, RZ ;  /* 0x0000000a09ff7210 */ /* 0x000fe20007f1e0ff */
[----:B------:R-:W-:-:S04]  /*0910*/  IMAD.MOV.U32 R12, RZ, RZ, R11 ;  /* 0x000000ffff0c7224 */ /* 0x000fc800078e000b */
[----:B------:R-:W-:-:S08]  /*0920*/  IMAD.WIDE.U32.X R8, R15, R21, R12, P0 ;  /* 0x000000150f087225 */ /* 0x000fd000000e040c */
.L_x_6:
[-CC-:B------:R-:W-:Y:S01]  /*0930*/  SHF.R.U64 R25, R8, R0.reuse, R9.reuse ;  /* 0x0000000008197219 */ /* 0x180fe20000001209 */
[----:B------:R-:W0:Y:S01]  /*0940*/  LDC R12, c[0x0][0x618] ;  /* 0x00018600ff0c7b82 */ /* 0x000e220000000800 */
[----:B------:R-:W-:Y:S01]  /*0950*/  SHF.R.U32.HI R7, RZ, R0, R9 ;  /* 0x00000000ff077219 */ /* 0x000fe20000011609 */
[----:B------:R-:W-:Y:S01]  /*0960*/  ULDC UR4, c[0x0][0x150] ;  /* 0x0000540000047ab9 */ /* 0x000fe20000000800 */
[----:B------:R-:W-:Y:S02]  /*0970*/  IADD3 R11, P0, RZ, -R25, RZ ;  /* 0x80000019ff0b7210 */ /* 0x000fe40007f1e0ff */
[----:B------:R-:W-:-:S03]  /*0980*/  I2FP.F32.U32 R0, R6 ;  /* 0x0000000600007245 */ /* 0x000fc60000201000 */
[----:B------:R-:W1:Y:S01]  /*0990*/  LDC.64 R30, c[0x0][0x640] ;  /* 0x00019000ff1e7b82 */ /* 0x000e620000000a00 */
[----:B------:R-:W-:Y:S02]  /*09a0*/  IMAD.X R13, RZ, RZ, ~R7, P0 ;  /* 0x000000ffff0d7224 */ /* 0x000fe400000e0e07 */
[----:B------:R-:W-:Y:S01]  /*09b0*/  FMUL R0, R0, UR4 ;  /* 0x0000000400007c20 */ /* 0x000fe20008400000 */
[----:B------:R-:W-:Y:S01]  /*09c0*/  IMAD.WIDE.U32 R8, R11, R22, R16 ;  /* 0x000000160b087225 */ /* 0x000fe200078e0010 */
[----:B------:R-:W-:-:S03]  /*09d0*/  ULDC UR4, c[0x0][0x154] ;  /* 0x0000550000047ab9 */ /* 0x000fc60000000800 */
[----:B------:R-:W-:Y:S01]  /*09e0*/  IMAD R10, R13, R22, RZ ;  /* 0x000000160d0a7224 */ /* 0x000fe200078e02ff */
[----:B------:R-:W2:Y:S01]  /*09f0*/  LDC R7, c[0x0][0x144] ;  /* 0x00005100ff077b82 */ /* 0x000ea20000000800 */
[----:B------:R-:W3:Y:S02]  /*0a00*/  F2I.U32.TRUNC.NTZ R0, R0 ;  /* 0x0000000000007305 */ /* 0x000ee4000020f000 */
[----:B------:R-:W-:-:S04]  /*0a10*/  IMAD R11, R11, R23, R10 ;  /* 0x000000170b0b7224 */ /* 0x000fc800078e020a */
[----:B------:R-:W-:Y:S01]  /*0a20*/  IMAD.IADD R9, R9, 0x1, R11 ;  /* 0x0000000109097824 */ /* 0x000fe200078e020b */
[----:B------:R-:W4:Y:S01]  /*0a30*/  LDC R24, c[0x0][0x608] ;  /* 0x00018200ff187b82 */ /* 0x000f220000000800 */
[----:B------:R-:W-:-:S03]  /*0a40*/  IMAD.MOV.U32 R11, RZ, RZ, -0x1 ;  /* 0xffffffffff0b7424 */ /* 0x000fc600078e00ff */
[-CC-:B0-----:R-:W-:Y:S02]  /*0a50*/  SHF.R.U64 R22, R8, R12.reuse, R9.reuse ;  /* 0x0000000c08167219 */ /* 0x181fe40000001209 */
[----:B------:R-:W-:Y:S02]  /*0a60*/  I2FP.F32.U32 R8, R5 ;  /* 0x0000000500087245 */ /* 0x000fe40000201000 */
[----:B------:R-:W0:Y:S01]  /*0a70*/  LDC R28, c[0x0][0x658] ;  /* 0x00019600ff1c7b82 */ /* 0x000e220000000800 */
[----:B-1----:R-:W-:Y:S01]  /*0a80*/  ISETP.NE.U32.AND P0, PT, R30, RZ, PT ;  /* 0x000000ff1e00720c */ /* 0x002fe20003f05070 */
[----:B---3--:R-:W-:Y:S02]  /*0a90*/  IMAD.MOV R10, RZ, RZ, -R0 ;  /* 0x000000ffff0a7224 */ /* 0x008fe400078e0a00 */
[----:B------:R-:W-:Y:S01]  /*0aa0*/  FMUL R8, R8, UR4 ;  /* 0x0000000408087c20 */ /* 0x000fe20008400000 */
[----:B------:R-:W-:Y:S02]  /*0ab0*/  SHF.R.U32.HI R9, RZ, R12, R9 ;  /* 0x0000000cff097219 */ /* 0x000fe40000011609 */
[----:B------:R-:W-:Y:S01]  /*0ac0*/  ISETP.NE.AND.EX P0, PT, R31, RZ, PT, P0 ;  /* 0x000000ff1f00720c */ /* 0x000fe20003f05300 */
[----:B------:R1:W3:Y:S01]  /*0ad0*/  F2I.U32.TRUNC.NTZ R15, R8 ;  /* 0x00000008000f7305 */ /* 0x0002e2000020f000 */
[----:B------:R-:W1:Y:S01]  /*0ae0*/  LDC R20, c[0x0][0x148] ;  /* 0x00005200ff147b82 */ /* 0x000e620000000800 */
[----:B--2---:R-:W-:-:S07]  /*0af0*/  IMAD R0, R7, R10, R6 ;  /* 0x0000000a07007224 */ /* 0x004fce00078e0206 */
[----:B------:R-:W2:Y:S01]  /*0b00*/  LDC R26, c[0x0][0x600] ;  /* 0x00018000ff1a7b82 */ /* 0x000ea20000000800 */
[-CC-:B----4-:R-:W-:Y:S02]  /*0b10*/  SHF.R.U64 R32, R22, R24.reuse, R9.reuse ;  /* 0x0000001816207219 */ /* 0x190fe40000001209 */
[----:B------:R-:W-:Y:S01]  /*0b20*/  SHF.R.U32.HI R7, RZ, R24, R9 ;  /* 0x00000018ff077219 */ /* 0x000fe20000011609 */
[----:B------:R-:W-:-:S04]  /*0b30*/  IMAD.MOV.U32 R9, RZ, RZ, 0x1 ;  /* 0x00000001ff097424 */ /* 0x000fc800078e00ff */
[----:B------:R-:W4:Y:S01]  /*0b40*/  LDC R21, c[0x0][0x648] ;  /* 0x00019200ff157b82 */ /* 0x000f220000000800 */
[-C--:B0-----:R-:W-:Y:S02]  /*0b50*/  SHF.L.U32 R6, R11, R28.reuse, RZ ;  /* 0x0000001c0b067219 */ /* 0x081fe400000006ff */
[--C-:B------:R-:W-:Y:S02]  /*0b60*/  SHF.R.U64 R24, R32, R28, R7.reuse ;  /* 0x0000001c20187219 */ /* 0x100fe40000001207 */
[----:B------:R-:W-:Y:S02]  /*0b70*/  LOP3.LUT R13, RZ, R6, RZ, 0x33, !PT ;  /* 0x00000006ff0d7212 */ /* 0x000fe400078e33ff */
[-C--:B------:R-:W-:Y:S01]  /*0b80*/  SHF.R.U32.HI R7, RZ, R28.reuse, R7 ;  /* 0x0000001cff077219 */ /* 0x080fe20000011607 */
[----:B------:R-:W0:Y:S01]  /*0b90*/  LDC R23, c[0x0][0x638] ;  /* 0x00018e00ff177b82 */ /* 0x000e220000000800 */
[----:B------:R-:W-:Y:S01]  /*0ba0*/  SHF.L.U32 R12, R9, R28, RZ ;  /* 0x0000001c090c7219 */ /* 0x000fe200000006ff */
[----:B------:R-:W-:-:S06]  /*0bb0*/  IMAD.MOV.U32 R6, RZ, RZ, R24 ;  /* 0x000000ffff067224 */ /* 0x000fcc00078e0018 */
[----:B------:R-:W0:Y:S01]  /*0bc0*/  LDC R107, c[0x0][0x610] ;  /* 0x00018400ff6b7b82 */ /* 0x000e220000000800 */
[----:B-1-3--:R-:W-:Y:S05]  /*0bd0*/  @!P0 BRA `(.L_x_7) ;  /* 0x0000000000288947 */ /* 0x00afea0003800000 */
[----:B------:R-:W1:Y:S02]  /*0be0*/  LDC R11, c[0x0][0x64c] ;  /* 0x00019300ff0b7b82 */ /* 0x000e640000000800 */
[----:B-1----:R-:W-:-:S05]  /*0bf0*/  IADD3 R11, P0, R24, R11, RZ ;  /* 0x0000000b180b7210 */ /* 0x002fca0007f1e0ff */
        /* <DEDUP_REMOVED lines=8> */
.L_x_7:
[----:B----4-:R-:W-:Y:S01]  /*0c80*/  SHF.R.U64 R6, R6, R21, R7 ;  /* 0x0000001506067219 */ /* 0x010fe20000001207 */
[----:B--2---:R-:W-:Y:S01]  /*0c90*/  VIADD R7, R26, 0xffffffff ;  /* 0xffffffff1a077836 */ /* 0x004fe20000000000 */
[----:B------:R-:W-:Y:S01]  /*0ca0*/  LOP3.LUT R13, R32, R13, RZ, 0xc0, !PT ;  /* 0x0000000d200d7212 */ /* 0x000fe200078ec0ff */
[----:B------:R-:W-:Y:S02]  /*0cb0*/  IMAD.MOV R15, RZ, RZ, -R15 ;  /* 0x000000ffff0f7224 */ /* 0x000fe400078e0a0f */
[----:B------:R-:W-:Y:S02]  /*0cc0*/  IMAD.MOV R8, RZ, RZ, -R6 ;  /* 0x000000ffff087224 */ /* 0x000fe400078e0a06 */
[----:B------:R-:W-:Y:S01]  /*0cd0*/  IMAD R13, R12, R6, R13 ;  /* 0x000000060c0d7224 */ /* 0x000fe200078e020d */
[----:B------:R-:W-:Y:S01]  /*0ce0*/  LOP3.LUT R6, R22, R7, RZ, 0xc0, !PT ;  /* 0x0000000716067212 */ /* 0x000fe200078ec0ff */
[----:B------:R-:W-:Y:S02]  /*0cf0*/  @P3 IMAD R0, R20, R15, R5 ;  /* 0x0000000f14003224 */ /* 0x000fe400078e0205 */
[----:B0-----:R-:W-:-:S02]  /*0d00*/  IMAD R5, R8, R23, R24 ;  /* 0x0000001708057224 */ /* 0x001fc400078e0218 */
[----:B------:R-:W-:Y:S02]  /*0d10*/  IMAD R107, R13, R107, R0 ;  /* 0x0000006b0d6b7224 */ /* 0x000fe400078e0200 */
[----:B------:R-:W-:Y:S02]  /*0d20*/  IMAD R6, R5, R26, R6 ;  /* 0x0000001a05067224 */ /* 0x000fe400078e0206 */
[----:B------:R-:W-:Y:S02]  /*0d30*/  IMAD.MOV.U32 R0, RZ, RZ, 0x1 ;  /* 0x00000001ff007424 */ /* 0x000fe400078e00ff */
[----:B------:R-:W-:Y:S01]  /*0d40*/  IMAD.MOV.U32 R19, RZ, RZ, R25 ;  /* 0x000000ffff137224 */ /* 0x000fe200078e0019 */
[----:B------:R-:W-:Y:S02]  /*0d50*/  SEL R100, R6, R107, !P3 ;  /* 0x0000006b06647207 */ /* 0x000fe40005800000 */
[----:B------:R-:W-:-:S07]  /*0d60*/  SEL R107, R107, R6, !P3 ;  /* 0x000000066b6b7207 */ /* 0x000fce0005800000 */
.L_x_5:
[----:B------:R-:W-:-:S08]  /*0d70*/  NOP ;  /* 0x0000000000007918 */ /* 0x000fd00000000000 */
[----:B------:R-:W0:Y:S02]  /*0d80*/  USETMAXREG.TRY_ALLOC.CTAPOOL UP0, 0xe8 ;  /* 0x000000e8000079c8 */ /* 0x000e240008000600 */
[----:B0-----:R-:W-:-:S13]  /*0d90*/  PLOP3.LUT P0, PT, PT, PT, UP0, 0x80, 0x0 ;  /* 0x000000000000781c */ /* 0x001fda0003f0f008 */
[----:B------:R-:W-:Y:S05]  /*0da0*/  @!P0 BRA `(.L_x_5) ;  /* 0xfffffffc00f08947 */ /* 0x000fea000383ffff */
[----:B------:R-:W-:Y:S01]  /*0db0*/  ULDC.64 UR4, c[0x0][0x598] ;  /* 0x0001660000047ab9 */ /* 0x000fe20000000a00 */
[----:B------:R-:W-:Y:S01]  /*0dc0*/  ULDC.64 UR40, c[0x0][0x208] ;  /* 0x0000820000287ab9 */ /* 0x000fe20000000a00 */
[----:B------:R-:W-:-:S04]  /*0dd0*/  ISETP.NE.U32.AND P0, PT, RZ, UR4, PT ;  /* 0x00000004ff007c0c */ /* 0x000fc8000bf05070 */
[----:B------:R-:W-:-:S13]  /*0de0*/  ISETP.NE.AND.EX P0, PT, RZ, UR5, PT, P0 ;  /* 0x00000005ff007c0c */ /* 0x000fda000bf05300 */
[----:B------:R-:W-:Y:S05]  /*0df0*/  @!P0 BRA `(.L_x_8) ;  /* 0x00000000001c8947 */ /* 0x000fea0003800000 */
[----:B------:R-:W0:Y:S02]  /*0e00*/  LDC.64 R6, c[0x0][0x598] ;  /* 0x00016600ff067b82 */ /* 0x000e240000000a00 */
[----:B0-----:R-:W2:Y:S02]  /*0e10*/  LDG.E.64 R6, desc[UR40][R6.64] ;  /* 0x0000002806067981 */ /* 0x001ea4000c1e1b00 */
[----:B--2---:R-:W-:-:S04]  /*0e20*/  ISETP.NE.U32.AND P0, PT, R6, RZ, PT ;  /* 0x000000ff0600720c */ /* 0x004fc80003f05070 */
[----:B------:R-:W-:-:S13]  /*0e30*/  ISETP.NE.AND.EX P0, PT, R7, RZ, PT, P0 ;  /* 0x000000ff0700720c */ /* 0x000fda0003f05300 */
[----:B------:R-:W-:Y:S05]  /*0e40*/  @!P0 BRA `(.L_x_8) ;  /* 0x0000000000088947 */ /* 0x000fea0003800000 */
[----:B------:R0:W5:Y:S01]  /*0e50*/  LD.E R88, desc[UR40][R6.64] ;  /* 0x0000002806587980 */ /* 0x000162000c101900 */
[----:B------:R-:W-:Y:S05]  /*0e60*/  BRA `(.L_x_9) ;  /* 0x0000000000247947 */ /* 0x000fea0003800000 */
.L_x_8:
[----:B------:R-:W-:Y:S02]  /*0e70*/  ULDC.64 UR4, c[0x0][0x588] ;  /* 0x0001620000047ab9 */ /* 0x000fe40000000a00 */
[----:B------:R-:W-:-:S04]  /*0e80*/  ISETP.NE.U32.AND P0, PT, RZ, UR4, PT ;  /* 0x00000004ff007c0c */ /* 0x000fc8000bf05070 */
[----:B------:R-:W-:-:S13]  /*0e90*/  ISETP.NE.AND.EX P0, PT, RZ, UR5, PT, P0 ;  /* 0x00000005ff007c0c */ /* 0x000fda000bf05300 */
[----:B------:R-:W-:Y:S05]  /*0ea0*/  @!P0 BRA `(.L_x_10) ;  /* 0x00000000000c8947 */ /* 0x000fea0003800000 */
[----:B------:R-:W0:Y:S02]  /*0eb0*/  LDC.64 R88, c[0x0][0x588] ;  /* 0x00016200ff587b82 */ /* 0x000e240000000a00 */
[----:B0-----:R1:W5:Y:S01]  /*0ec0*/  LDG.E R88, desc[UR40][R88.64] ;  /* 0x0000002858587981 */ /* 0x001362000c1e1900 */
[----:B------:R-:W-:Y:S05]  /*0ed0*/  BRA `(.L_x_9) ;  /* 0x0000000000087947 */ /* 0x000fea0003800000 */
.L_x_10:
[----:B------:R-:W-:Y:S02]  /*0ee0*/  ULDC UR4, c[0x0][0x580] ;  /* 0x0001600000047ab9 */ /* 0x000fe40000000800 */
[----:B------:R-:W-:-:S07]  /*0ef0*/  IMAD.U32 R88, RZ, RZ, UR4 ;  /* 0x00000004ff587e24 */ /* 0x000fce000f8e00ff */
.L_x_9:
[----:B------:R-:W-:Y:S02]  /*0f00*/  ULDC.64 UR4, c[0x0][0x5a0] ;  /* 0x0001680000047ab9 */ /* 0x000fe40000000a00 */
[----:B------:R-:W-:-:S04]  /*0f10*/  ISETP.NE.U32.AND P0, PT, RZ, UR4, PT ;  /* 0x00000004ff007c0c */ /* 0x000fc8000bf05070 */
[----:B------:R-:W-:-:S13]  /*0f20*/  ISETP.NE.AND.EX P0, PT, RZ, UR5, PT, P0 ;  /* 0x00000005ff007c0c */ /* 0x000fda000bf05300 */
[----:B------:R-:W-:Y:S05]  /*0f30*/  @!P0 BRA `(.L_x_11) ;  /* 0x00000000001c8947 */ /* 0x000fea0003800000 */
[----:B0-----:R-:W0:Y:S02]  /*0f40*/  LDC.64 R6, c[0x0][0x5a0] ;  /* 0x00016800ff067b82 */ /* 0x001e240000000a00 */
[----:B0-----:R-:W2:Y:S02]  /*0f50*/  LDG.E.64 R6, desc[UR40][R6.64] ;  /* 0x0000002806067981 */ /* 0x001ea4000c1e1b00 */
[----:B--2---:R-:W-:-:S04]  /*0f60*/  ISETP.NE.U32.AND P0, PT, R6, RZ, PT ;  /* 0x000000ff0600720c */ /* 0x004fc80003f05070 */
[----:B------:R-:W-:-:S13]  /*0f70*/  ISETP.NE.AND.EX P0, PT, R7, RZ, PT, P0 ;  /* 0x000000ff0700720c */ /* 0x000fda0003f05300 */
[----:B------:R-:W-:Y:S05]  /*0f80*/  @!P0 BRA `(.L_x_11) ;  /* 0x0000000000088947 */ /* 0x000fea0003800000 */
[----:B-1----:R0:W5:Y:S01]  /*0f90*/  LD.E R89, desc[UR40][R6.64] ;  /* 0x0000002806597980 */ /* 0x002162000c101900 */
[----:B------:R-:W-:Y:S05]  /*0fa0*/  BRA `(.L_x_12) ;  /* 0x0000000000247947 */ /* 0x000fea0003800000 */
.L_x_11:
[----:B------:R-:W-:Y:S02]  /*0fb0*/  ULDC.64 UR4, c[0x0][0x590] ;  /* 0x0001640000047ab9 */ /* 0x000fe40000000a00 */
[----:B------:R-:W-:-:S04]  /*0fc0*/  ISETP.NE.U32.AND P0, PT, RZ, UR4, PT ;  /* 0x00000004ff007c0c */ /* 0x000fc8000bf05070 */
[----:B------:R-:W-:-:S13]  /*0fd0*/  ISETP.NE.AND.EX P0, PT, RZ, UR5, PT, P0 ;  /* 0x00000005ff007c0c */ /* 0x000fda000bf05300 */
[----:B------:R-:W-:Y:S05]  /*0fe0*/  @!P0 BRA `(.L_x_13) ;  /* 0x00000000000c8947 */ /* 0x000fea0003800000 */
[----:B0-----:R-:W1:Y:S02]  /*0ff0*/  LDC.64 R6, c[0x0][0x590] ;  /* 0x00016400ff067b82 */ /* 0x001e640000000a00 */
[----:B-1----:R1:W5:Y:S01]  /*1000*/  LDG.E R89, desc[UR40][R6.64] ;  /* 0x0000002806597981 */ /* 0x002362000c1e1900 */
[----:B------:R-:W-:Y:S05]  /*1010*/  BRA `(.L_x_12) ;  /* 0x0000000000087947 */ /* 0x000fea0003800000 */
.L_x_13:
[----:B------:R-:W-:Y:S02]  /*1020*/  ULDC UR4, c[0x0][0x584] ;  /* 0x0001610000047ab9 */ /* 0x000fe40000000800 */
[----:B-1----:R-:W-:-:S07]  /*1030*/  IMAD.U32 R89, RZ, RZ, UR4 ;  /* 0x00000004ff597e24 */ /* 0x002fce000f8e00ff */
.L_x_12:
[----:B------:R-:W-:-:S13]  /*1040*/  LOP3.LUT P0, RZ, R0, 0xff, RZ, 0xc0, !PT ;  /* 0x000000ff00ff7812 */ /* 0x000fda000780c0ff */
[----:B------:R-:W-:Y:S05]  /*1050*/  @!P0 EXIT ;  /* 0x000000000000894d */ /* 0x000fea0003800000 */
[----:B------:R-:W2:Y:S01]  /*1060*/  LDC R91, c[0x0][0x658] ;  /* 0x00019600ff5b7b82 */ /* 0x000ea20000000800 */
[----:B------:R-:W-:Y:S01]  /*1070*/  ULDC.64 UR6, c[0x0][0x288] ;  /* 0x0000a20000067ab9 */ /* 0x000fe20000000a00 */
[----:B------:R-:W-:Y:S01]  /*1080*/  LOP3.LUT R14, R14, 0x1, RZ, 0xc0, !PT ;  /* 0x000000010e0e7812 */ /* 0x000fe200078ec0ff */
[----:B------:R-:W-:Y:S01]  /*1090*/  UIADD3 UR4, UR7, 0x1f, URZ ;  /* 0x0000001f07047890 */ /* 0x000fe2000fffe03f */
[----:B------:R-:W-:Y:S01]  /*10a0*/  SHF.R.U32.HI R0, RZ, 0x2, R3 ;  /* 0x00000002ff007819 */ /* 0x000fe20000011603 */
[----:B------:R-:W-:Y:S01]  /*10b0*/  IMAD.U32 R5, RZ, RZ, UR6 ;  /* 0x00000006ff057e24 */ /* 0x000fe2000f8e00ff */
[----:B------:R-:W-:Y:S01]  /*10c0*/  SHF.R.U32.HI R4, RZ, 0x1, R4 ;  /* 0x00000001ff047819 */ /* 0x000fe20000011604 */
[----:B------:R-:W-:Y:S01]  /*10d0*/  USHF.R.S32.HI UR5, URZ, 0x1f, UR4 ;  /* 0x0000001f3f057899 */ /* 0x000fe20008011404 */
[----:B------:R-:W3:Y:S01]  /*10e0*/  LDC.64 R94, c[0x0][0x5c8] ;  /* 0x00017200ff5e7b82 */ /* 0x000ee20000000a00 */
[----:B------:R-:W-:Y:S01]  /*10f0*/  LOP3.LUT R90, R3, 0x3, RZ, 0xc0, !PT ;  /* 0x00000003035a7812 */ /* 0x000fe200078ec0ff */
[----:B01----:R-:W-:Y:S01]  /*1100*/  IMAD.SHL.U32 R7, R14, 0x40, RZ ;  /* 0x000000400e077824 */ /* 0x003fe200078e00ff */
[----:B------:R-:W-:Y:S01]  /*1110*/  LOP3.LUT R0, R0, 0x7, RZ, 0xc0, !PT ;  /* 0x0000000700007812 */ /* 0x000fe200078ec0ff */
[----:B------:R-:W-:Y:S01]  /*1120*/  ULEA.HI UR5, UR5, UR4, URZ, 0x5 ;  /* 0x0000000405057291 */ /* 0x000fe2000f8f283f */
[----:B------:R-:W-:Y:S01]  /*1130*/  LOP3.LUT R23, R4, 0x30, RZ, 0xc0, !PT ;  /* 0x0000003004177812 */ /* 0x000fe200078ec0ff */
[----:B------:R-:W-:Y:S01]  /*1140*/  IMAD R90, R90, -0x2, R5 ;  /* 0xfffffffe5a5a7824 */ /* 0x000fe200078e0205 */
[--C-:B------:R-:W-:Y:S01]  /*1150*/  LOP3.LUT R22, R7, 0x40, R0.reuse, 0xe2, !PT ;  /* 0x0000004007167812 */ /* 0x100fe200078ee200 */
[----:B------:R-:W-:Y:S01]  /*1160*/  USHF.R.S32.HI UR43, URZ, 0x5, UR5 ;  /* 0x000000053f2b7899 */ /* 0x000fe20008011405 */
[----:B------:R-:W-:Y:S01]  /*1170*/  IADD3 R5, RZ, -R23, -R0 ;  /* 0x80000017ff057210 */ /* 0x000fe20007ffe800 */
[----:B------:R-:W-:Y:S01]  /*1180*/  IMAD.MOV.U32 R0, RZ, RZ, -0x1 ;  /* 0xffffffffff007424 */ /* 0x000fe200078e00ff */
[C---:B------:R-:W-:Y:S01]  /*1190*/  LOP3.LUT R97, R3.reuse, 0x80, RZ, 0xc0, !PT ;  /* 0x0000008003617812 */ /* 0x040fe200078ec0ff */
[----:B------:R-:W-:Y:S01]  /*11a0*/  IMAD.MOV.U32 R4, RZ, RZ, 0x1 ;  /* 0x00000001ff047424 */ /* 0x000fe200078e00ff */
[----:B------:R-:W-:Y:S01]  /*11b0*/  UISETP.LT.AND UP0, UPT, UR43, 0x1, UPT ;  /* 0x000000012b00788c */ /* 0x000fe2000bf01270 */
[----:B------:R-:W-:Y:S01]  /*11c0*/  IMAD R5, R14, -0x40, R5 ;  /* 0xffffffc00e057824 */ /* 0x000fe200078e0205 */
[----:B------:R-:W-:Y:S01]  /*11d0*/  ULDC UR4, c[0x0][0x284] ;  /* 0x0000a10000047ab9 */ /* 0x000fe20000000800 */
[----:B--2---:R-:W-:Y:S01]  /*11e0*/  SHF.L.U32 R0, R0, R91, RZ ;  /* 0x0000005b00007219 */ /* 0x004fe200000006ff */
[----:B------:R-:W-:Y:S01]  /*11f0*/  USEL UR44, UR43, 0x1, UP0 ;  /* 0x000000012b2c7887 */ /* 0x000fe20008000000 */
[----:B------:R-:W-:Y:S01]  /*1200*/  LOP3.LUT R22, R22, R23, RZ, 0xfc, !PT ;  /* 0x0000001716167212 */ /* 0x000fe200078efcff */
[----:B------:R-:W-:Y:S01]  /*1210*/  IMAD.SHL.U32 R96, R3, 0x2, RZ ;  /* 0x0000000203607824 */ /* 0x000fe200078e00ff */
[----:B------:R-:W-:Y:S01]  /*1220*/  SHF.L.U32 R91, R4, R91, RZ ;  /* 0x0000005b045b7219 */ /* 0x000fe200000006ff */
[----:B------:R-:W-:Y:S01]  /*1230*/  VIADD R99, R5, UR4 ;  /* 0x0000000405637c36 */ /* 0x000fe20008000000 */
[----:B------:R-:W-:Y:S01]  /*1240*/  LOP3.LUT R112, R18, 0x1, RZ, 0xfc, !PT ;  /* 0x0000000112707812 */ /* 0x000fe200078efcff */
[----:B------:R-:W-:Y:S01]  /*1250*/  IMAD.MOV.U32 R23, RZ, RZ, RZ ;  /* 0x000000ffff177224 */ /* 0x000fe200078e00ff */
[C-C-:B---3--:R-:W-:Y:S01]  /*1260*/  SHF.L.U64.HI R92, R94.reuse, 0x7, R95.reuse ;  /* 0x000000075e5c7819 */ /* 0x148fe2000001025f */
[----:B------:R-:W-:Y:S01]  /*1270*/  UIADD3 UR44, UR43, -UR44, URZ ;  /* 0x8000002c2b2c7290 */ /* 0x000fe2000fffe03f */
[C---:B------:R-:W-:Y:S01]  /*1280*/  SHF.L.U64.HI R93, R94.reuse, 0x3, R95 ;  /* 0x000000035e5d7819 */ /* 0x040fe2000001025f */
[C---:B------:R-:W-:Y:S01]  /*1290*/  IMAD.SHL.U32 R95, R94.reuse, 0x80, RZ ;  /* 0x000000805e5f7824 */ /* 0x040fe200078e00ff */
[----:B------:R-:W-:Y:S01]  /*12a0*/  SHF.R.U32.HI R97, RZ, 0x7, R97 ;  /* 0x00000007ff617819 */ /* 0x000fe20000011661 */
[----:B------:R-:W-:Y:S01]  /*12b0*/  IMAD.SHL.U32 R94, R94, 0x8, RZ ;  /* 0x000000085e5e7824 */ /* 0x000fe200078e00ff */
[----:B------:R-:W-:Y:S01]  /*12c0*/  LOP3.LUT R98, RZ, R0, RZ, 0x33, !PT ;  /* 0x00000000ff627212 */ /* 0x000fe200078e33ff */
[----:B------:R-:W-:Y:S01]  /*12d0*/  UMOV UR36, URZ ;  /* 0x0000003f00247c82 */ /* 0x000fe20008000000 */
[----:B------:R-:W-:-:S05]  /*12e0*/  UMOV UR42, URZ ;  /* 0x0000003f002a7c82 */ /* 0x000fca0008000000 */
.L_x_157:
[----:B0-----:R-:W0:Y:S01]  /*12f0*/  SHFL.IDX PT, R0, R97, RZ, 0x1f ;  /* 0x00001fff61007589 */ /* 0x001e2200000e0000 */
[----:B-1----:R-:W1:Y:S01]  /*1300*/  S2UR UR7, SR_CgaCtaId ;  /* 0x00000000000779c3 */ /* 0x002e620000008800 */
[----:B------:R-:W-:Y:S01]  /*1310*/  UMOV UR6, 0x400 ;  /* 0x0000040000067882 */ /* 0x000fe20000000000 */
[----:B0-----:R-:W-:Y:S01]  /*1320*/  R2UR UR4, R0 ;  /* 0x00000000000472ca */ /* 0x001fe200000e0000 */
[----:B-1----:R-:W-:-:S12]  /*1330*/  ULEA UR46, UR7, UR6, 0x18 ;  /* 0x00000006072e7291 */ /* 0x002fd8000f8ec03f */
[----:B------:R-:W-:-:S04]  /*1340*/  ULEA.HI UR5, UR4, UR4, URZ, 0x1 ;  /* 0x0000000404057291 */ /* 0x000fc8000f8f083f */
[----:B------:R-:W-:-:S04]  /*1350*/  ULOP3.LUT UR5, UR5, 0xffffe, URZ, 0xc0, !UPT ;  /* 0x000ffffe05057892 */ /* 0x000fc8000f8ec03f */
[----:B------:R-:W-:-:S03]  /*1360*/  UIADD3 UR5, UR4, -UR5, URZ ;  /* 0x8000000504057290 */ /* 0x000fc6000fffe03f */
[----:B------:R-:W-:Y:S01]  /*1370*/  ULDC UR4, c[0x0][0x28c] ;  /* 0x0000a30000047ab9 */ /* 0x000fe20000000800 */
[----:B------:R-:W-:Y:S01]  /*1380*/  ULEA UR5, UR5, UR46, 0xc ;  /* 0x0000002e05057291 */ /* 0x000fe2000f8e603f */
[----:B------:R-:W-:-:S03]  /*1390*/  ISETP.LT.AND P0, PT, RZ, UR4, PT ;  /* 0x00000004ff007c0c */ /* 0x000fc6000bf01270 */
[----:B------:R-:W-:-:S04]  /*13a0*/  UIADD3 UR5, UR5, 0x180, URZ ;  /* 0x0000018005057890 */ /* 0x000fc8000fffe03f */
[----:B------:R-:W-:-:S04]  /*13b0*/  USHF.R.U32.HI UR5, URZ, 0x4, UR5 ;  /* 0x000000043f057899 */ /* 0x000fc80008011605 */
[----:B------:R-:W-:Y:S02]  /*13c0*/  ULOP3.LUT UR45, UR5, 0x3fff, URZ, 0xc0, !UPT ;  /* 0x00003fff052d7892 */ /* 0x000fe4000f8ec03f */
[----:B--2345:R-:W-:Y:S10]  /*13d0*/  @P0 BRA `(.L_x_14) ;  /* 0x0000000000400947 */ /* 0x03cff40003800000 */
[----:B------:R-:W-:Y:S01]  /*13e0*/  MOV R0, 0x0 ;  /* 0x0000000000007802 */ /* 0x000fe20000000f00 */
[----:B------:R-:W-:Y:S01]  /*13f0*/  ULDC.64 UR4, c[0x4][0x68] ;  /* 0x01001a0000047ab9 */ /* 0x000fe20000000a00 */
[----:B------:R-:W-:Y:S01]  /*1400*/  ULDC.64 UR6, c[0x4][0x8] ;  /* 0x0100020000067ab9 */ /* 0x000fe20000000a00 */
[----:B------:R-:W-:Y:S01]  /*1410*/  IMAD.U32 R4, RZ, RZ, UR4 ;  /* 0x00000004ff047e24 */ /* 0x000fe2000f8e00ff */
[----:B------:R0:W1:Y:S01]  /*1420*/  LDC.64 R14, c[0x4][R0] ;  /* 0x01000000000e7b82 */ /* 0x0000620000000a00 */
[----:B------:R-:W-:Y:S01]  /*1430*/  IMAD.U32 R5, RZ, RZ, UR5 ;  /* 0x00000005ff057e24 */ /* 0x000fe2000f8e00ff */
[----:B------:R-:W-:Y:S01]  /*1440*/  ULDC.64 UR4, c[0x4][0x70] ;  /* 0x01001c0000047ab9 */ /* 0x000fe20000000a00 */
[----:B------:R-:W-:Y:S02]  /*1450*/  IMAD.U32 R10, RZ, RZ, UR6 ;  /* 0x00000006ff0a7e24 */ /* 0x000fe4000f8e00ff */
[----:B------:R-:W-:Y:S02]  /*1460*/  IMAD.U32 R6, RZ, RZ, UR4 ;  /* 0x00000004ff067e24 */ /* 0x000fe4000f8e00ff */
[----:B------:R-:W-:-:S02]  /*1470*/  IMAD.U32 R7, RZ, RZ, UR5 ;  /* 0x00000005ff077e24 */ /* 0x000fc4000f8e00ff */
[----:B------:R-:W-:Y:S02]  /*1480*/  IMAD.U32 R11, RZ, RZ, UR7 ;  /* 0x00000007ff0b7e24 */ /* 0x000fe4000f8e00ff */
[----:B------:R-:W-:Y:S02]  /*1490*/  IMAD.MOV.U32 R8, RZ, RZ, 0x1e1 ;  /* 0x000001e1ff087424 */ /* 0x000fe400078e00ff */
[----:B------:R-:W-:Y:S02]  /*14a0*/  IMAD.MOV.U32 R12, RZ, RZ, 0x1 ;  /* 0x00000001ff0c7424 */ /* 0x000fe400078e00ff */
[----:B0-----:R-:W-:-:S07]  /*14b0*/  IMAD.MOV.U32 R13, RZ, RZ, RZ ;  /* 0x000000ffff0d7224 */ /* 0x001fce00078e00ff */
[----:B------:R-:W-:-:S07]  /*14c0*/  LEPC R20, `(.L_x_14) ;  /* 0x000000001014794e */ /* 0x000fce0000000000 */
[----:B-1---5:R-:W-:Y:S05]  /*14d0*/  CALL.ABS.NOINC R14 ;  /* 0x000000000e007343 */ /* 0x022fea0003c00000 */
.L_x_14:
[----:B------:R-:W-:-:S13]  /*14e0*/  ISETP.NE.AND P0, PT, R112, 0x3, PT ;  /* 0x000000037000780c */ /* 0x000fda0003f05270 */
[----:B------:R-:W-:Y:S05]  /*14f0*/  @!P0 BRA `(.L_x_15) ;  /* 0x0000000000048947 */ /* 0x000fea0003800000 */
[----:B------:R-:W-:Y:S01]  /*1500*/  BPT.TRAP 0x1 ;  /* 0x000000040000795c */ /* 0x000fe20000300000 */
.L_x_15:
[----:B------:R-:W-:Y:S02]  /*1510*/  IMAD.U32 R3, RZ, RZ, UR42 ;  /* 0x0000002aff037e24 */ /* 0x000fe4000f8e00ff */
[----:B------:R-:W-:-:S03]  /*1520*/  IMAD.U32 R0, RZ, RZ, UR36 ;  /* 0x00000024ff007e24 */ /* 0x000fc6000f8e00ff */
[----:B------:R-:W-:Y:S02]  /*1530*/  LEA R3, R3, UR46, 0x3 ;  /* 0x0000002e03037c11 */ /* 0x000fe4000f8e18ff */
[----:B------:R-:W-:-:S04]  /*1540*/  SHF.L.U32 R0, R0, 0x1f, RZ ;  /* 0x0000001f00007819 */ /* 0x000fc800000006ff */
[----:B------:R0:W1:Y:S01]  /*1550*/  SYNCS.PHASECHK.TRANS64.TRYWAIT P1, [R3+URZ], R0 ;  /* 0x00000000030075a7 */ /* 0x000062000802017f */
[----:B------:R-:W-:Y:S05]  /*1560*/  @!P0 BRA `(.L_x_16) ;  /* 0x0000000000048947 */ /* 0x000fea0003800000 */
[----:B------:R-:W-:Y:S01]  /*1570*/  BPT.TRAP 0x1 ;  /* 0x000000040000795c */ /* 0x000fe20000300000 */
.L_x_16:
[----:B------:R-:W-:-:S05]  /*1580*/  IMAD.U32 R4, RZ, RZ, UR44 ;  /* 0x0000002cff047e24 */ /* 0x000fca000f8e00ff */
[----:B------:R-:W-:Y:S01]  /*1590*/  ISETP.GE.AND P2, PT, R4, 0x1, PT ;  /* 0x000000010400780c */ /* 0x000fe20003f46270 */
[----:B-1----:R-:W-:-:S12]  /*15a0*/  @P1 BRA `(.L_x_17) ;  /* 0x0000000000081947 */ /* 0x002fd80003800000 */
[----:B------:R-:W1:Y:S02]  /*15b0*/  SYNCS.PHASECHK.TRANS64.TRYWAIT P1, [R3+URZ], R0 ;  /* 0x00000000030075a7 */ /* 0x000e64000802017f */
[----:B-1----:R-:W-:Y:S05]  /*15c0*/  @!P1 BRA `(.L_x_18) ;  /* 0x0000007400ac9947 */ /* 0x002fea0003800000 */
.L_x_17:
[----:B------:R-:W-:Y:S05]  /*15d0*/  WARPSYNC.ALL ;  /* 0x0000000000007948 */ /* 0x000fea0003800000 */
[----:B------:R-:W-:Y:S01]  /*15e0*/  UIADD3 UR4, UR46, 0x2c180, URZ ;  /* 0x0002c1802e047890 */ /* 0x000fe2000fffe03f */
[----:B------:R-:W-:Y:S01]  /*15f0*/  WARPGROUP.ARRIVE ;  /* 0x00000000000079c5 */ /* 0x000fe20000000000 */
[----:B------:R-:W-:Y:S02]  /*1600*/  ULEA UR10, UR42, UR45, 0xa ;  /* 0x0000002d2a0a7291 */ /* 0x000fe4000f8e503f */
[----:B------:R-:W-:Y:S01]  /*1610*/  USHF.R.U32.HI UR4, URZ, 0x4, UR4 ;  /* 0x000000043f047899 */ /* 0x000fe20008011604 */
[----:B------:R-:W-:Y:S01]  /*1620*/  UMOV UR5, 0x40000040 ;  /* 0x4000004000057882 */ /* 0x000fe20000000000 */
[----:B------:R-:W-:-:S02]  /*1630*/  UMOV UR7, 0x80000020 ;  /* 0x8000002000077882 */ /* 0x000fc40000000000 */
[----:B------:R-:W-:Y:S02]  /*1640*/  ULOP3.LUT UR4, UR4, 0x3fff, URZ, 0xc0, !UPT ;  /* 0x00003fff04047892 */ /* 0x000fe4000f8ec03f */
[----:B------:R-:W-:Y:S02]  /*1650*/  UIADD3 UR11, UR10, 0x200, URZ ;  /* 0x000002000a0b7890 */ /* 0x000fe4000fffe03f */
[----:B------:R-:W-:-:S03]  /*1660*/  ULOP3.LUT UR8, UR4, 0x10000, URZ, 0xfc, !UPT ;  /* 0x0001000004087892 */ /* 0x000fc6000f8efc3f */
[----:B------:R-:W-:Y:S01]  /*1670*/  UMOV UR4, UR10 ;  /* 0x0000000a00047c82 */ /* 0x000fe20008000000 */
[----:B------:R-:W-:-:S07]  /*1680*/  ULEA UR9, UR42, UR8, 0x8 ;  /* 0x000000082a097291 */ /* 0x000fce000f8e403f */
[----:B------:R-:W-:Y:S02]  /*1690*/  UMOV UR6, UR9 ;  /* 0x0000000900067c82 */ /* 0x000fe40008000000 */
[----:B------:R-:W-:Y:S01]  /*16a0*/  HGMMA.64x64x16.F32.BF16 R56, gdesc[UR4].tnspA, RZ, !UPT, gsb0 ;  /* 0x20e00000043879f0 */ /* 0x000fe2000c0018ff */
[----:B------:R-:W-:Y:S01]  /*16b0*/  UMOV UR4, UR11 ;  /* 0x0000000b00047c82 */ /* 0x000fe20008000000 */
[----:B------:R-:W-:Y:S01]  /*16c0*/  UMOV UR5, 0x40000040 ;  /* 0x4000004000057882 */ /* 0x000fe20000000000 */
[----:B------:R-:W-:Y:S02]  /*16d0*/  WARPGROUP.DEPBAR.LE gsb0, 0x0 ;  /* 0x00008000000079c5 */ /* 0x000fe40000010000 */
[----:B------:R-:W-:-:S06]  /*16e0*/  WARPGROUP.ARRIVE ;  /* 0x00000000000079c5 */ /* 0x000fcc0000000000 */
[----:B------:R-:W-:Y:S01]  /*16f0*/  HGMMA.64x64x16.F32.BF16 R24, gdesc[UR4].tnspA, RZ, !UPT, gsb0 ;  /* 0x20e00000041879f0 */ /* 0x000fe2000c0018ff */
[----:B------:R-:W-:Y:S02]  /*1700*/  UIADD3 UR4, UR10, 0x80, URZ ;  /* 0x000000800a047890 */ /* 0x000fe4000fffe03f */
[----:B------:R-:W-:Y:S01]  /*1710*/  UIADD3 UR6, UR9, 0x2, URZ ;  /* 0x0000000209067890 */ /* 0x000fe2000fffe03f */
[----:B------:R-:W-:Y:S01]  /*1720*/  UMOV UR5, 0x40000040 ;  /* 0x4000004000057882 */ /* 0x000fe20000000000 */
[----:B------:R-:W-:Y:S01]  /*1730*/  UMOV UR7, 0x80000020 ;  /* 0x8000002000077882 */ /* 0x000fe20000000000 */
[----:B------:R-:W-:Y:S01]  /*1740*/  UIADD3 UR10, UR10, 0x280, URZ ;  /* 0x000002800a0a7890 */ /* 0x000fe2000fffe03f */
[----:B------:R-:W-:Y:S02]  /*1750*/  WARPGROUP.DEPBAR.LE gsb0, 0x0 ;  /* 0x00008000000079c5 */ /* 0x000fe40000010000 */
[----:B------:R-:W-:-:S06]  /*1760*/  WARPGROUP.ARRIVE ;  /* 0x00000000000079c5 */ /* 0x000fcc0000000000 */
[----:B------:R-:W-:Y:S01]  /*1770*/  HGMMA.64x64x16.F32.BF16 R56, gdesc[UR4].tnspA, R56, gsb0 ;  /* 0x20e00000043879f0 */ /* 0x000fe20008001838 */
[----:B------:R-:W-:Y:S01]  /*1780*/  UMOV UR4, UR10 ;  /* 0x0000000a00047c82 */ /* 0x000fe20008000000 */
[----:B------:R-:W-:Y:S01]  /*1790*/  UMOV UR5, 0x40000040 ;  /* 0x4000004000057882 */ /* 0x000fe20000000000 */
[----:B------:R-:W-:Y:S02]  /*17a0*/  WARPGROUP.DEPBAR.LE gsb0, 0x0 ;  /* 0x00008000000079c5 */ /* 0x000fe40000010000 */
[----:B------:R-:W-:-:S06]  /*17b0*/  WARPGROUP.ARRIVE ;  /* 0x00000000000079c5 */ /* 0x000fcc0000000000 */
[----:B------:R-:W-:Y:S03]  /*17c0*/  HGMMA.64x64x16.F32.BF16 R24, gdesc[UR4].tnspA, R24, gsb0 ;  /* 0x20e00000041879f0 */ /* 0x000fe60008001818 */
[----:B------:R-:W-:Y:S02]  /*17d0*/  WARPGROUP.DEPBAR.LE gsb0, 0x0 ;  /* 0x00008000000079c5 */ /* 0x000fe40000010000 */
[----:B------:R-:W-:Y:S05]  /*17e0*/  @!P2 BRA `(.L_x_19) ;  /* 0x000000040014a947 */ /* 0x000fea0003800000 */
[----:B------:R-:W-:Y:S01]  /*17f0*/  UIADD3 UR4, UR42, 0x1, URZ ;  /* 0x000000012a047890 */ /* 0x000fe2000fffe03f */
[----:B01----:R-:W-:Y:S01]  /*1800*/  IMAD.U32 R0, RZ, RZ, UR44 ;  /* 0x0000002cff007e24 */ /* 0x003fe2000f8e00ff */
[----:B------:R-:W-:Y:S02]  /*1810*/  UMOV UR10, UR42 ;  /* 0x0000002a000a7c82 */ /* 0x000fe40008000000 */
[----:B------:R-:W-:-:S04]  /*1820*/  UISETP.NE.AND UP0, UPT, UR4, 0xb, UPT ;  /* 0x0000000b0400788c */ /* 0x000fc8000bf05270 */
[----:B------:R-:W-:Y:S02]  /*1830*/  USEL UR5, URZ, 0x1, UP0 ;  /* 0x000000013f057887 */ /* 0x000fe40008000000 */
[----:B------:R-:W-:Y:S02]  /*1840*/  USEL UR9, UR4, URZ, UP0 ;  /* 0x0000003f04097287 */ /* 0x000fe40008000000 */
[----:B------:R-:W-:-:S06]  /*1850*/  ULOP3.LUT UR5, UR36, UR5, URZ, 0x3c, !UPT ;  /* 0x0000000524057292 */ /* 0x000fcc000f8e3c3f */
[----:B------:R-:W-:-:S07]  /*1860*/  IMAD.U32 R5, RZ, RZ, UR5 ;  /* 0x00000005ff057e24 */ /* 0x000fce000f8e00ff */
.L_x_26:
[----:B01----:R-:W-:Y:S05]  /*1870*/  @!P0 BRA `(.L_x_20) ;  /* 0x0000000000048947 */ /* 0x003fea0003800000 */
[----:B------:R-:W-:Y:S01]  /*1880*/  BPT.TRAP 0x1 ;  /* 0x000000040000795c */ /* 0x000fe20000300000 */
.L_x_20:
[----:B------:R-:W0:Y:S01]  /*1890*/  S2UR UR5, SR_CgaCtaId ;  /* 0x00000000000579c3 */ /* 0x000e220000008800 */
[----:B------:R-:W-:Y:S01]  /*18a0*/  UMOV UR4, 0x400 ;  /* 0x0000040000047882 */ /* 0x000fe20000000000 */
[----:B------:R-:W-:Y:S01]  /*18b0*/  SHF.L.U32 R3, R5, 0x1f, RZ ;  /* 0x0000001f05037819 */ /* 0x000fe200000006ff */
[----:B0-----:R-:W-:-:S04]  /*18c0*/  ULEA UR14, UR5, UR4, 0x18 ;  /* 0x00000004050e7291 */ /* 0x001fc8000f8ec03f */
[----:B------:R-:W-:-:S09]  /*18d0*/  ULEA UR4, UR9, UR14, 0x3 ;  /* 0x0000000e09047291 */ /* 0x000fd2000f8e183f */
[----:B------:R0:W1:Y:S01]  /*18e0*/  SYNCS.PHASECHK.TRANS64.TRYWAIT P1, [UR4], R3 ;  /* 0x00000003ff0075a7 */ /* 0x0000620008020144 */
[----:B------:R-:W-:Y:S05]  /*18f0*/  @!P0 BRA `(.L_x_21) ;  /* 0x0000000000048947 */ /* 0x000fea0003800000 */
[----:B------:R-:W-:Y:S01]  /*1900*/  BPT.TRAP 0x1 ;  /* 0x000000040000795c */ /* 0x000fe20000300000 */
.L_x_21:
[----:B-1----:R-:W-:Y:S05]  /*1910*/  @P1 BRA `(.L_x_22) ;  /* 0x0000000000081947 */ /* 0x002fea0003800000 */
[----:B------:R-:W1:Y:S02]  /*1920*/  SYNCS.PHASECHK.TRANS64.TRYWAIT P1, [UR4], R3 ;  /* 0x00000003ff0075a7 */ /* 0x000e640008020144 */
[----:B-1----:R-:W-:Y:S05]  /*1930*/  @!P1 BRA `(.L_x_23) ;  /* 0x0000007000e49947 */ /* 0x002fea0003800000 */
.L_x_22:
[----:B------:R-:W-:Y:S01]  /*1940*/  ULEA UR11, UR9, UR8, 0x8 ;  /* 0x00000008090b7291 */ /* 0x000fe2000f8e403f */
[----:B------:R-:W-:Y:S01]  /*1950*/  WARPGROUP.ARRIVE ;  /* 0x00000000000079c5 */ /* 0x000fe20000000000 */
[----:B------:R-:W-:Y:S01]  /*1960*/  ULEA UR12, UR9, UR45, 0xa ;  /* 0x0000002d090c7291 */ /* 0x000fe2000f8e503f */
[----:B------:R-:W-:Y:S01]  /*1970*/  UMOV UR7, 0x80000020 ;  /* 0x8000002000077882 */ /* 0x000fe20000000000 */
[----:B------:R-:W-:Y:S02]  /*1980*/  UMOV UR5, 0x40000040 ;  /* 0x4000004000057882 */ /* 0x000fe40000000000 */
[----:B------:R-:W-:Y:S01]  /*1990*/  UIADD3 UR13, UR12, 0x200, URZ ;  /* 0x000002000c0d7890 */ /* 0x000fe2000fffe03f */
[----:B------:R-:W-:Y:S02]  /*19a0*/  UMOV UR6, UR11 ;  /* 0x0000000b00067c82 */ /* 0x000fe40008000000 */
[----:B------:R-:W-:Y:S02]  /*19b0*/  UMOV UR4, UR12 ;  /* 0x0000000c00047c82 */ /* 0x000fe40008000000 */
[----:B------:R-:W-:Y:S01]  /*19c0*/  HGMMA.64x64x16.F32.BF16 R56, gdesc[UR4].tnspA, R56, gsb0 ;  /* 0x20e00000043879f0 */ /* 0x000fe20008001838 */
[----:B------:R-:W-:Y:S01]  /*19d0*/  UMOV UR5, 0x40000040 ;  /* 0x4000004000057882 */ /* 0x000fe20000000000 */
[----:B------:R-:W-:Y:S01]  /*19e0*/  UMOV UR4, UR13 ;  /* 0x0000000d00047c82 */ /* 0x000fe20008000000 */
[----:B------:R-:W-:-:S02]  /*19f0*/  WARPGROUP.DEPBAR.LE gsb0, 0x0 ;  /* 0x00008000000079c5 */ /* 0x000fc40000010000 */
[----:B------:R-:W-:-:S06]  /*1a00*/  WARPGROUP.ARRIVE ;  /* 0x00000000000079c5 */ /* 0x000fcc0000000000 */
[----:B------:R-:W-:Y:S01]  /*1a10*/  HGMMA.64x64x16.F32.BF16 R24, gdesc[UR4].tnspA, R24, gsb0 ;  /* 0x20e00000041879f0 */ /* 0x000fe20008001818 */
        /* <DEDUP_REMOVED lines=15> */
[----:B------:R-:W-:Y:S01]  /*1b10*/  BPT.TRAP 0x1 ;  /* 0x000000040000795c */ /* 0x000fe20000300000 */
.L_x_24:
[----:B------:R-:W-:Y:S01]  /*1b20*/  ULEA UR4, UR10, UR14, 0x3 ;  /* 0x0000000e0a047291 */ /* 0x000fe2000f8e183f */
[----:B------:R-:W-:-:S03]  /*1b30*/  ISETP.GT.U32.AND P1, PT, R18, 0x1, PT ;  /* 0x000000011200780c */ /* 0x000fc60003f24070 */
[----:B------:R-:W-:-:S04]  /*1b40*/  UIADD3 UR4, UR4, 0x58, URZ ;  /* 0x0000005804047890 */ /* 0x000fc8000fffe03f */
[----:B------:R-:W-:-:S09]  /*1b50*/  UPRMT UR4, URZ, 0x654, UR4 ;  /* 0x000006543f047896 */ /* 0x000fd20008000004 */
[----:B------:R-:W-:Y:S01]  /*1b60*/  SYNCS.ARRIVE.TRANS64.RED.A1T0 RZ, [UR4], RZ ;  /* 0x000000ffffff79a7 */ /* 0x000fe20008100404 */
[----:B------:R-:W-:Y:S05]  /*1b70*/  @P1 BRA `(.L_x_25) ;  /* 0x0000000000041947 */ /* 0x000fea0003800000 */
[----:B------:R-:W-:Y:S01]  /*1b80*/  BPT.TRAP 0x1 ;  /* 0x000000040000795c */ /* 0x000fe20000300000 */
.L_x_25:
[----:B------:R-:W-:Y:S01]  /*1b90*/  UIADD3 UR9, UR9, 0x1, URZ ;  /* 0x0000000109097890 */ /* 0x000fe2000fffe03f */
[C---:B------:R-:W-:Y:S01]  /*1ba0*/  ISETP.GT.AND P1, PT, R0.reuse, 0x1, PT ;  /* 0x000000010000780c */ /* 0x040fe20003f24270 */
[----:B------:R-:W-:Y:S01]  /*1bb0*/  UIADD3 UR10, UR10, 0x1, URZ ;  /* 0x000000010a0a7890 */ /* 0x000fe2000fffe03f */
[----:B------:R-:W-:Y:S01]  /*1bc0*/  VIADD R0, R0, 0xffffffff ;  /* 0xffffffff00007836 */ /* 0x000fe20000000000 */
[----:B------:R-:W-:Y:S02]  /*1bd0*/  UISETP.NE.AND UP0, UPT, UR9, 0xb, UPT ;  /* 0x0000000b0900788c */ /* 0x000fe4000bf05270 */
[----:B------:R-:W-:Y:S02]  /*1be0*/  UISETP.NE.AND UP1, UPT, UR10, 0xb, UPT ;  /* 0x0000000b0a00788c */ /* 0x000fe4000bf25270 */
[----:B------:R-:W-:Y:S02]  /*1bf0*/  USEL UR4, URZ, 0x1, UP0 ;  /* 0x000000013f047887 */ /* 0x000fe40008000000 */
[----:B------:R-:W-:-:S02]  /*1c00*/  USEL UR9, UR9, URZ, UP0 ;  /* 0x0000003f09097287 */ /* 0x000fc40008000000 */
[----:B------:R-:W-:Y:S02]  /*1c10*/  USEL UR10, UR10, URZ, UP1 ;  /* 0x0000003f0a0a7287 */ /* 0x000fe40008800000 */
[----:B------:R-:W-:Y:S01]  /*1c20*/  LOP3.LUT R5, R5, UR4, RZ, 0x3c, !PT ;  /* 0x0000000405057c12 */ /* 0x000fe2000f8e3cff */
[----:B------:R-:W-:Y:S09]  /*1c30*/  @P1 BRA `(.L_x_26) ;  /* 0xfffffffc000c1947 */ /* 0x000ff2000383ffff */
.L_x_19:
[----:B01----:R-:W0:Y:S02]  /*1c40*/  LDC R0, c[0x0][0x28c] ;  /* 0x0000a300ff007b82 */ /* 0x003e240000000800 */
[----:B0-----:R-:W-:-:S13]  /*1c50*/  ISETP.GE.AND P1, PT, R0, 0x1, PT ;  /* 0x000000010000780c */ /* 0x001fda0003f26270 */
[----:B------:R-:W-:Y:S05]  /*1c60*/  @!P1 BRA `(.L_x_27) ;  /* 0x0000000000409947 */ /* 0x000fea0003800000 */
[----:B------:R-:W-:Y:S05]  /*1c70*/  @!P0 BRA `(.L_x_28) ;  /* 0x0000000000048947 */ /* 0x000fea0003800000 */
[----:B------:R-:W-:Y:S01]  /*1c80*/  BPT.TRAP 0x1 ;  /* 0x000000040000795c */ /* 0x000fe20000300000 */
.L_x_28:
[----:B------:R-:W0:Y:S01]  /*1c90*/  S2UR UR7, SR_CgaCtaId ;  /* 0x00000000000779c3 */ /* 0x000e220000008800 */
[----:B------:R-:W-:Y:S01]  /*1ca0*/  UIADD3 UR6, UR44, UR42, URZ ;  /* 0x0000002a2c067290 */ /* 0x000fe2000fffe03f */
[----:B------:R-:W-:-:S03]  /*1cb0*/  ISETP.GT.U32.AND P0, PT, R18, 0x1, PT ;  /* 0x000000011200780c */ /* 0x000fc60003f04070 */
[----:B------:R-:W-:-:S04]  /*1cc0*/  UIMAD.WIDE.U32 UR4, UR6, -0x45d1745d, URZ ;  /* 0xba2e8ba3060478a5 */ /* 0x000fc8000f8e003f */
[----:B------:R-:W-:-:S03]  /*1cd0*/  USHF.R.U32.HI UR4, URZ, 0x3, UR5 ;  /* 0x000000033f047899 */ /* 0x000fc60008011605 */
[----:B------:R-:W-:Y:S01]  /*1ce0*/  UMOV UR5, 0x400 ;  /* 0x0000040000057882 */ /* 0x000fe20000000000 */
[----:B------:R-:W-:Y:S02]  /*1cf0*/  UIMAD UR6, UR4, -0xb, UR6 ;  /* 0xfffffff5040678a4 */ /* 0x000fe4000f8e0206 */
[----:B0-----:R-:W-:-:S04]  /*1d00*/  ULEA UR5, UR7, UR5, 0x18 ;  /* 0x0000000507057291 */ /* 0x001fc8000f8ec03f */
[----:B------:R-:W-:-:S04]  /*1d10*/  ULEA UR6, UR6, UR5, 0x3 ;  /* 0x0000000506067291 */ /* 0x000fc8000f8e183f */
[----:B------:R-:W-:-:S04]  /*1d20*/  UIADD3 UR6, UR6, 0x58, URZ ;  /* 0x0000005806067890 */ /* 0x000fc8000fffe03f */
[----:B------:R-:W-:-:S09]  /*1d30*/  UPRMT UR6, URZ, 0x654, UR6 ;  /* 0x000006543f067896 */ /* 0x000fd20008000006 */
[----:B------:R-:W-:Y:S01]  /*1d40*/  SYNCS.ARRIVE.TRANS64.RED.A1T0 RZ, [UR6], RZ ;  /* 0x000000ffffff79a7 */ /* 0x000fe20008100406 */
[----:B------:R-:W-:Y:S05]  /*1d50*/  @P0 BRA `(.L_x_27) ;  /* 0x0000000000040947 */ /* 0x000fea0003800000 */
[----:B------:R-:W-:Y:S01]  /*1d60*/  BPT.TRAP 0x1 ;  /* 0x000000040000795c */ /* 0x000fe20000300000 */
.L_x_27:
[----:B------:R-:W-:Y:S01]  /*1d70*/  IMAD.SHL.U32 R3, R100, 0x40, RZ ;  /* 0x0000004064037824 */ /* 0x000fe200078e00ff */
[----:B------:R-:W-:Y:S01]  /*1d80*/  UIADD3 UR42, UR43, UR42, URZ ;  /* 0x0000002a2b2a7290 */ /* 0x000fe2000fffe03f */
[----:B------:R-:W-:Y:S01]  /*1d90*/  SHF.R.S32.HI R21, RZ, 0x1f, R19 ;  /* 0x0000001fff157819 */ /* 0x000fe20000011413 */
[----:B------:R-:W-:Y:S01]  /*1da0*/  ULDC UR7, c[0x0][0x288] ;  /* 0x0000a20000077ab9 */ /* 0x000fe20000000800 */
[----:B------:R-:W-:Y:S01]  /*1db0*/  IMAD.SHL.U32 R6, R107, 0x100, RZ ;  /* 0x000001006b067824 */ /* 0x000fe200078e00ff */
[C---:B------:R-:W-:Y:S01]  /*1dc0*/  LOP3.LUT R8, R3.reuse, 0x6, R96, 0xf8, !PT ;  /* 0x0000000603087812 */ /* 0x040fe200078ef860 */
[----:B------:R-:W-:Y:S01]  /*1dd0*/  UISETP.GT.U32.AND UP0, UPT, UR42, 0xa, UPT ;  /* 0x0000000a2a00788c */ /* 0x000fe2000bf04070 */
[----:B------:R-:W-:Y:S01]  /*1de0*/  ISETP.GE.AND P0, PT, R3, UR7, PT ;  /* 0x0000000703007c0c */ /* 0x000fe2000bf06270 */
[----:B------:R-:W-:Y:S01]  /*1df0*/  ULDC.64 UR4, c[0x0][0x5d0] ;  /* 0x0001740000047ab9 */ /* 0x000fe20000000a00 */
[----:B------:R-:W-:Y:S01]  /*1e00*/  SHF.R.S32.HI R9, RZ, 0x1f, R8 ;  /* 0x0000001fff097819 */ /* 0x000fe20000011408 */
[----:B------:R-:W-:Y:S01]  /*1e10*/  ULDC UR10, c[0x0][0x284] ;  /* 0x0000a100000a7ab9 */ /* 0x000fe20000000800 */
[----:B------:R-:W-:Y:S01]  /*1e20*/  IMAD R0, R21, UR4, RZ ;  /* 0x0000000415007c24 */ /* 0x000fe2000f8e02ff */
[----:B------:R-:W-:Y:S01]  /*1e30*/  UISETP.LT.U32.AND UP0, UPT, UR43, 0xb, UP0 ;  /* 0x0000000b2b00788c */ /* 0x000fe20008701070 */
[----:B------:R-:W-:Y:S01]  /*1e40*/  ISETP.GE.OR P0, PT, R6, UR10, P0 ;  /* 0x0000000a06007c0c */ /* 0x000fe20008706670 */
[----:B------:R-:W-:Y:S01]  /*1e50*/  UISETP.GE.U32.AND UP1, UPT, UR43, 0xb, UPT ;  /* 0x0000000b2b00788c */ /* 0x000fe2000bf26070 */
[C---:B------:R-:W-:Y:S01]  /*1e60*/  IMAD R7, R19.reuse, UR5, R0 ;  /* 0x0000000513077c24 */ /* 0x040fe2000f8e0200 */
[----:B------:R-:W-:Y:S01]  /*1e70*/  USEL UR6, URZ, 0x1, !UP0 ;  /* 0x000000013f067887 */ /* 0x000fe2000c000000 */
[----:B------:R-:W-:Y:S01]  /*1e80*/  IMAD.WIDE.U32 R4, R19, UR4, R8 ;  /* 0x0000000413047c25 */ /* 0x000fe2000f8e0008 */
[----:B------:R-:W-:Y:S01]  /*1e90*/  UIMAD.WIDE.U32 UR4, UR42, -0x45d1745d, URZ ;  /* 0xba2e8ba32a0478a5 */ /* 0x000fe2000f8e003f */
[----:B------:R-:W-:-:S02]  /*1ea0*/  ULDC.64 UR8, c[0x0][0x5c8] ;  /* 0x0001720000087ab9 */ /* 0x000fc40000000a00 */
[----:B------:R-:W-:Y:S01]  /*1eb0*/  IMAD.WIDE R106, R107, 0x100, R22 ;  /* 0x000001006b6a7825 */ /* 0x000fe200078e0216 */
[----:B------:R-:W-:Y:S02]  /*1ec0*/  USHF.R.U32.HI UR4, URZ, 0x3, UR5 ;  /* 0x000000033f047899 */ /* 0x000fe40008011605 */
[----:B------:R-:W-:Y:S01]  /*1ed0*/  ULOP3.LUT UR36, UR36, UR6, URZ, 0x3c, !UPT ;  /* 0x0000000624247292 */ /* 0x000fe2000f8e3c3f */
[----:B------:R-:W-:Y:S01]  /*1ee0*/  IMAD R11, R107, UR8, RZ ;  /* 0x000000086b0b7c24 */ /* 0x000fe2000f8e02ff */
[----:B------:R-:W-:Y:S01]  /*1ef0*/  UIMAD UR42, UR4, -0xb, UR42 ;  /* 0xfffffff5042a78a4 */ /* 0x000fe2000f8e022a */
[----:B------:R-:W-:Y:S01]  /*1f00*/  IMAD.IADD R5, R5, 0x1, R7 ;  /* 0x0000000105057824 */ /* 0x000fe200078e0207 */
[----:B------:R-:W-:Y:S01]  /*1f10*/  @UP1 ULOP3.LUT UR36, UR36, 0x1, UR4, 0x78, !UPT ;  /* 0x0000000124241892 */ /* 0x000fe2000f8e7804 */
[C---:B------:R-:W-:Y:S02]  /*1f20*/  IMAD R11, R106.reuse, UR9, R11 ;  /* 0x000000096a0b7c24 */ /* 0x040fe4000f8e020b */
[----:B------:R-:W-:-:S04]  /*1f30*/  IMAD.WIDE.U32 R110, R106, UR8, R4 ;  /* 0x000000086a6e7c25 */ /* 0x000fc8000f8e0004 */
[----:B------:R-:W-:Y:S01]  /*1f40*/  IMAD.MOV.U32 R0, RZ, RZ, -0x1 ;  /* 0xffffffffff007424 */ /* 0x000fe200078e00ff */
[----:B------:R-:W-:Y:S06]  /*1f50*/  @P0 BRA `(.L_x_29) ;  /* 0x0000004c00000947 */ /* 0x000fec0003800000 */
[----:B-----5:R-:W-:Y:S01]  /*1f60*/  FSETP.NEU.AND P1, PT, R89, RZ, PT ;  /* 0x000000ff5900720b */ /* 0x020fe20003f2d000 */
[----:B------:R-:W-:Y:S01]  /*1f70*/  IMAD.IADD R4, R90, 0x1, -R3 ;  /* 0x000000015a047824 */ /* 0x000fe200078e0a03 */
[----:B------:R-:W-:Y:S01]  /*1f80*/  BSSY B0, `(.L_x_29) ;  /* 0x00004bd000007945 */ /* 0x000fe20003800000 */
[----:B------:R-:W-:Y:S02]  /*1f90*/  IMAD.IADD R3, R99, 0x1, -R6 ;  /* 0x0000000163037824 */ /* 0x000fe400078e0a06 */
[----:B------:R-:W-:Y:S01]  /*1fa0*/  IMAD.IADD R103, R111, 0x1, R11 ;  /* 0x000000016f677824 */ /* 0x000fe200078e020b */
[----:B------:R-:W-:-:S04]  /*1fb0*/  ISETP.GT.AND P6, PT, R4, RZ, PT ;  /* 0x000000ff0400720c */ /* 0x000fc80003fc4270 */
[----:B------:R-:W-:-:S03]  /*1fc0*/  ISETP.GT.AND P0, PT, R3, RZ, P6 ;  /* 0x000000ff0300720c */ /* 0x000fc60003704270 */
[----:B------:R-:W-:Y:S10]  /*1fd0*/  @!P1 BRA `(.L_x_30) ;  /* 0x0000003400709947 */ /* 0x000ff40003800000 */
[----:B------:R-:W0:Y:S01]  /*1fe0*/  LDC.64 R14, c[0x0][0x5b8] ;  /* 0x00016e00ff0e7b82 */ /* 0x000e220000000a00 */
[----:B------:R-:W-:-:S07]  /*1ff0*/  ULDC.64 UR4, c[0x0][0x5c0] ;  /* 0x0001700000047ab9 */ /* 0x000fce0000000a00 */
[----:B------:R-:W1:Y:S08]  /*2000*/  LDC.64 R104, c[0x0][0x5b0] ;  /* 0x00016c00ff687b82 */ /* 0x000e700000000a00 */
[----:B------:R-:W2:Y:S01]  /*2010*/  LDC.64 R12, c[0x0][0x5a8] ;  /* 0x00016a00ff0c7b82 */ /* 0x000ea20000000a00 */
[-C--:B0-----:R-:W-:Y:S02]  /*2020*/  IMAD R6, R21, R14.reuse, RZ ;  /* 0x0000000e15067224 */ /* 0x081fe400078e02ff */
[----:B------:R-:W-:-:S04]  /*2030*/  IMAD.WIDE.U32 R20, R19, R14, R8 ;  /* 0x0000000e13147225 */ /* 0x000fc800078e0008 */
[----:B------:R-:W-:Y:S02]  /*2040*/  IMAD R113, R19, R15, R6 ;  /* 0x0000000f13717224 */ /* 0x000fe400078e0206 */
[-C--:B-1----:R-:W-:Y:S02]  /*2050*/  IMAD R5, R107, R104.reuse, RZ ;  /* 0x000000686b057224 */ /* 0x082fe400078e02ff */
[----:B------:R-:W-:Y:S02]  /*2060*/  IMAD.IADD R101, R21, 0x1, R113 ;  /* 0x0000000115657824 */ /* 0x000fe400078e0271 */
[----:B------:R-:W-:Y:S02]  /*2070*/  IMAD.MOV.U32 R100, RZ, RZ, R20 ;  /* 0x000000ffff647224 */ /* 0x000fe400078e0014 */
[C---:B------:R-:W-:Y:S02]  /*2080*/  IMAD R117, R106.reuse, R105, R5 ;  /* 0x000000696a757224 */ /* 0x040fe400078e0205 */
[----:B------:R-:W-:-:S04]  /*2090*/  IMAD.WIDE.U32 R6, R106, R104, R100 ;  /* 0x000000686a067225 */ /* 0x000fc800078e0064 */
[----:B------:R-:W-:Y:S01]  /*20a0*/  IMAD.IADD R5, R7, 0x1, R117 ;  /* 0x0000000107057824 */ /* 0x000fe200078e0275 */
[----:B--2---:R-:W-:-:S04]  /*20b0*/  LEA R10, P1, R6, R12, 0x1 ;  /* 0x0000000c060a7211 */ /* 0x004fc800078208ff */
[----:B------:R-:W-:-:S05]  /*20c0*/  LEA.HI.X R11, R6, R13, R5, 0x1, P1 ;  /* 0x0000000d060b7211 */ /* 0x000fca00008f0c05 */
[----:B------:R-:W2:Y:S01]  /*20d0*/  @P0 LDG.E.LTC128B.U16 R5, desc[UR40][R10.64] ;  /* 0x000000280a050981 */ /* 0x000ea2000c1e1520 */
[----:B------:R-:W-:Y:S01]  /*20e0*/  ISETP.GT.AND P4, PT, R4, 0x1, PT ;  /* 0x000000010400780c */ /* 0x000fe20003f84270 */
[----:B------:R-:W-:Y:S01]  /*20f0*/  IMAD.WIDE.U32 R6, R106, R104, R8 ;  /* 0x000000686a067225 */ /* 0x000fe200078e0008 */
[----:B------:R-:W-:Y:S01]  /*2100*/  BSSY B1, `(.L_x_31) ;  /* 0x0000013000017945 */ /* 0x000fe20003800000 */
[----:B------:R-:W-:Y:S02]  /*2110*/  SHF.L.U64.HI R111, R104, 0x3, R105 ;  /* 0x00000003686f7819 */ /* 0x000fe40000010269 */
[----:B------:R-:W-:Y:S01]  /*2120*/  IMAD.IADD R7, R117, 0x1, R7 ;  /* 0x0000000175077824 */ /* 0x000fe200078e0207 */
[----:B------:R-:W-:Y:S01]  /*2130*/  P2R R116, PR, RZ, 0x10 ;  /* 0x00000010ff747803 */ /* 0x000fe20000000000 */
[----:B------:R-:W-:-:S04]  /*2140*/  IMAD.WIDE.U32 R108, R19, R14, R6 ;  /* 0x0000000e136c7225 */ /* 0x000fc800078e0006 */
[----:B------:R-:W-:Y:S01]  /*2150*/  IMAD.IADD R7, R113, 0x1, R109 ;  /* 0x0000000171077824 */ /* 0x000fe200078e026d */
[----:B------:R-:W-:-:S04]  /*2160*/  LEA R6, P2, R108, R12, 0x1 ;  /* 0x0000000c6c067211 */ /* 0x000fc800078408ff */
[----:B------:R-:W-:Y:S01]  /*2170*/  LEA.HI.X R7, R108, R13, R7, 0x1, P2 ;  /* 0x0000000d6c077211 */ /* 0x000fe200010f0c07 */
[----:B--2---:R-:W-:-:S04]  /*2180*/  IMAD.U32 R102, R5, 0x10000, RZ ;  /* 0x0001000005667824 */ /* 0x004fc800078e00ff */
[----:B------:R-:W-:Y:S01]  /*2190*/  FMUL R15, R102, R89 ;  /* 0x00000059660f7220 */ /* 0x000fe20000400000 */
[----:B------:R-:W-:-:S03]  /*21a0*/  LEA R102, P1, R110, UR4, 0x1 ;  /* 0x000000046e667c11 */ /* 0x000fc6000f8208ff */
[----:B------:R-:W-:Y:S01]  /*21b0*/  FFMA R15, R56, R88, R15 ;  /* 0x00000058380f7223 */ /* 0x000fe2000000000f */
[----:B------:R-:W-:Y:S01]  /*21c0*/  LEA.HI.X R103, R110, UR5, R103, 0x1, P1 ;  /* 0x000000056e677c11 */ /* 0x000fe200088f0c67 */
[----:B------:R-:W-:Y:S01]  /*21d0*/  IMAD.SHL.U32 R110, R104, 0x8, RZ ;  /* 0x00000008686e7824 */ /* 0x000fe200078e00ff */
[----:B------:R-:W-:Y:S02]  /*21e0*/  ISETP.GT.AND P1, PT, R3, RZ, P4 ;  /* 0x000000ff0300720c */ /* 0x000fe40002724270 */
[----:B------:R-:W-:-:S05]  /*21f0*/  F2FP.BF16.F32.PACK_AB R15, RZ, R15 ;  /* 0x0000000fff0f723e */ /* 0x000fca00000010ff */
[----:B------:R0:W-:Y:S06]  /*2200*/  @P0 STG.E.U16 desc[UR40][R102.64], R15 ;  /* 0x0000000f66000986 */ /* 0x0001ec000c101528 */
[----:B------:R-:W-:Y:S05]  /*2210*/  @!P1 BRA `(.L_x_32) ;  /* 0x0000000000049947 */ /* 0x000fea0003800000 */
[----:B------:R1:W5:Y:S02]  /*2220*/  LDG.E.LTC128B.U16 R5, desc[UR40][R6.64+0x2] ;  /* 0x0000022806057981 */ /* 0x000364000c1e1520 */
.L_x_32:
[----:B------:R-:W-:Y:S05]  /*2230*/  BSYNC B1 ;  /* 0x0000000000017941 */ /* 0x000fea0003800000 */
.L_x_31:
[----:B-----5:R-:W-:Y:S01]  /*2240*/  IMAD.U32 R10, R5, 0x10000, RZ ;  /* 0x00010000050a7824 */ /* 0x020fe200078e00ff */
[----:B------:R-:W-:Y:S01]  /*2250*/  ISETP.GT.AND P0, PT, R3, 0x8, P6 ;  /* 0x000000080300780c */ /* 0x000fe20003704270 */
[----:B------:R-:W-:Y:S01]  /*2260*/  IMAD.WIDE.U32 R114, R106, R104, R110 ;  /* 0x000000686a727225 */ /* 0x000fe200078e006e */
[----:B0-----:R-:W-:-:S03]  /*2270*/  PRMT R15, R5, 0x7610, R15 ;  /* 0x00007610050f7816 */ /* 0x001fc6000000000f */
[----:B------:R-:W-:Y:S01]  /*2280*/  FMUL R10, R10, R89 ;  /* 0x000000590a0a7220 */ /* 0x000fe20000400000 */
[----:B------:R-:W-:Y:S01]  /*2290*/  IMAD.IADD R117, R117, 0x1, R115 ;  /* 0x0000000175757824 */ /* 0x000fe200078e0273 */
[----:B------:R-:W-:Y:S02]  /*22a0*/  IADD3 R11, P2, R20, R114, RZ ;  /* 0x00000072140b7210 */ /* 0x000fe40007f5e0ff */
[----:B------:R-:W-:-:S03]  /*22b0*/  FFMA R57, R57, R88, R10 ;  /* 0x0000005839397223 */ /* 0x000fc6000000000a */
[----:B------:R-:W-:Y:S01]  /*22c0*/  IMAD.X R56, R117, 0x1, R101, P2 ;  /* 0x0000000175387824 */ /* 0x000fe200010e0665 */
[C---:B------:R-:W-:Y:S02]  /*22d0*/  LEA R10, P2, R11.reuse, R12, 0x1 ;  /* 0x0000000c0b0a7211 */ /* 0x040fe400078408ff */
[----:B------:R-:W-:Y:S02]  /*22e0*/  F2FP.BF16.F32.PACK_AB R57, RZ, R57 ;  /* 0x00000039ff39723e */ /* 0x000fe400000010ff */
[----:B------:R-:W-:Y:S01]  /*22f0*/  LEA.HI.X R11, R11, R13, R56, 0x1, P2 ;  /* 0x0000000d0b0b7211 */ /* 0x000fe200010f0c38 */
[----:B------:R-:W-:Y:S01]  /*2300*/  @P1 IMAD.MOV.U32 R56, RZ, RZ, R102 ;  /* 0x000000ffff381224 */ /* 0x000fe200078e0066 */
[----:B------:R-:W-:Y:S01]  /*2310*/  PRMT R109, R57, 0x7610, R109 ;  /* 0x00007610396d7816 */ /* 0x000fe2000000006d */
[----:B------:R-:W-:-:S05]  /*2320*/  @P1 IMAD.MOV.U32 R57, RZ, RZ, R103 ;  /* 0x000000ffff391224 */ /* 0x000fca00078e0067 */
[----:B------:R0:W-:Y:S04]  /*2330*/  @P1 STG.E.U16 desc[UR40][R56.64+0x2], R109 ;  /* 0x0000026d38001986 */ /* 0x0001e8000c101528 */
[----:B------:R-:W2:Y:S01]  /*2340*/  @P0 LDG.E.LTC128B.U16 R15, desc[UR40][R10.64] ;  /* 0x000000280a0f0981 */ /* 0x000ea2000c1e1520 */
[----:B------:R-:W-:Y:S01]  /*2350*/  IADD3 R114, P1, R8, R114, RZ ;  /* 0x0000007208727210 */ /* 0x000fe20007f3e0ff */
[----:B------:R-:W-:Y:S01]  /*2360*/  BSSY B1, `(.L_x_33) ;  /* 0x0000012000017945 */ /* 0x000fe20003800000 */
[----:B------:R-:W-:-:S03]  /*2370*/  SHF.L.U64.HI R119, R94, 0x1, R93 ;  /* 0x000000015e777819 */ /* 0x000fc6000001025d */
[----:B------:R-:W-:Y:S01]  /*2380*/  IMAD.X R115, R9, 0x1, R117, P1 ;  /* 0x0000000109737824 */ /* 0x000fe200008e0675 */
[----:B------:R-:W-:Y:S01]  /*2390*/  ISETP.GT.AND P1, PT, R3, 0x8, P4 ;  /* 0x000000080300780c */ /* 0x000fe20002724270 */
[----:B------:R-:W-:Y:S02]  /*23a0*/  IMAD.SHL.U32 R117, R94, 0x2, RZ ;  /* 0x000000025e757824 */ /* 0x000fe400078e00ff */
[----:B------:R-:W-:-:S04]  /*23b0*/  IMAD.WIDE.U32 R114, R19, R14, R114 ;  /* 0x0000000e13727225 */ /* 0x000fc800078e0072 */
[----:B0-----:R-:W-:Y:S01]  /*23c0*/  IMAD.IADD R57, R113, 0x1, R115 ;  /* 0x0000000171397824 */ /* 0x001fe200078e0273 */
[----:B------:R-:W-:-:S04]  /*23d0*/  LEA R56, P3, R114, R12, 0x1 ;  /* 0x0000000c72387211 */ /* 0x000fc800078608ff */
[----:B------:R-:W-:Y:S01]  /*23e0*/  LEA.HI.X R57, R114, R13, R57, 0x1, P3 ;  /* 0x0000000d72397211 */ /* 0x000fe200018f0c39 */
[----:B--2---:R-:W-:-:S04]  /*23f0*/  IMAD.U32 R108, R15, 0x10000, RZ ;  /* 0x000100000f6c7824 */ /* 0x004fc800078e00ff */
[----:B------:R-:W-:Y:S01]  /*2400*/  FMUL R5, R108, R89 ;  /* 0x000000596c057220 */ /* 0x000fe20000400000 */
[----:B------:R-:W-:-:S03]  /*2410*/  IADD3 R108, P2, R117, R102, RZ ;  /* 0x00000066756c7210 */ /* 0x000fc60007f5e0ff */
[----:B------:R-:W-:Y:S02]  /*2420*/  FFMA R5, R58, R88, R5 ;  /* 0x000000583a057223 */ /* 0x000fe40000000005 */
[----:B------:R-:W-:-:S03]  /*2430*/  IMAD.X R109, R119, 0x1, R103, P2 ;  /* 0x00000001776d7824 */ /* 0x000fc600010e0667 */
[----:B------:R-:W-:-:S05]  /*2440*/  F2FP.BF16.F32.PACK_AB R5, RZ, R5 ;  /* 0x00000005ff05723e */ /* 0x000fca00000010ff */
[----:B------:R0:W-:Y:S01]  /*2450*/  @P0 STG.E.U16 desc[UR40][R108.64], R5 ;  /* 0x000000056c000986 */ /* 0x0001e2000c101528 */
[----:B------:R-:W-:Y:S05]  /*2460*/  @!P1 BRA `(.L_x_34) ;  /* 0x0000000000049947 */ /* 0x000fea0003800000 */
[----:B------:R2:W5:Y:S02]  /*2470*/  LDG.E.LTC128B.U16 R15, desc[UR40][R56.64+0x2] ;  /* 0x00000228380f7981 */ /* 0x000564000c1e1520 */
.L_x_34:
[----:B------:R-:W-:Y:S05]  /*2480*/  BSYNC B1 ;  /* 0x0000000000017941 */ /* 0x000fea0003800000 */
.L_x_33:
[----:B-----5:R-:W-:Y:S01]  /*2490*/  IMAD.U32 R10, R15, 0x10000, RZ ;  /* 0x000100000f0a7824 */ /* 0x020fe200078e00ff */
[----:B------:R-:W-:Y:S01]  /*24a0*/  ISETP.GT.AND P4, PT, R4, 0x8, PT ;  /* 0x000000080400780c */ /* 0x000fe20003f84270 */
[----:B------:R-:W-:Y:S01]  /*24b0*/  IMAD.MOV.U32 R58, RZ, RZ, R108 ;  /* 0x000000ffff3a7224 */ /* 0x000fe200078e006c */
[----:B------:R-:W-:Y:S01]  /*24c0*/  BSSY B1, `(.L_x_35) ;  /* 0x000000b000017945 */ /* 0x000fe20003800000 */
[----:B------:R-:W-:Y:S01]  /*24d0*/  FMUL R10, R10, R89 ;  /* 0x000000590a0a7220 */ /* 0x000fe20000400000 */
[----:B------:R-:W-:Y:S02]  /*24e0*/  ISETP.GT.AND P0, PT, R3, RZ, P4 ;  /* 0x000000ff0300720c */ /* 0x000fe40002704270 */
[----:B------:R-:W-:Y:S01]  /*24f0*/  P2R R115, PR, RZ, 0x10 ;  /* 0x00000010ff737803 */ /* 0x000fe20000000000 */
[----:B------:R-:W-:Y:S01]  /*2500*/  FFMA R10, R59, R88, R10 ;  /* 0x000000583b0a7223 */ /* 0x000fe2000000000a */
[----:B------:R-:W-:Y:S01]  /*2510*/  IMAD.MOV.U32 R59, RZ, RZ, R109 ;  /* 0x000000ffff3b7224 */ /* 0x000fe200078e006d */
[----:B------:R-:W-:-:S03]  /*2520*/  PRMT R114, R15, 0x7610, R114 ;  /* 0x000076100f727816 */ /* 0x000fc60000000072 */
[----:B------:R-:W-:-:S05]  /*2530*/  F2FP.BF16.F32.PACK_AB R10, RZ, R10 ;  /* 0x0000000aff0a723e */ /* 0x000fca00000010ff */
[----:B------:R3:W-:Y:S01]  /*2540*/  @P1 STG.E.U16 desc[UR40][R58.64+0x2], R10 ;  /* 0x0000020a3a001986 */ /* 0x0007e2000c101528 */
[----:B------:R-:W-:Y:S05]  /*2550*/  @!P0 BRA `(.L_x_36) ;  /* 0x0000000000048947 */ /* 0x000fea0003800000 */
[----:B------:R4:W5:Y:S02]  /*2560*/  LDG.E.LTC128B.U16 R114, desc[UR40][R6.64+0x10] ;  /* 0x0000102806727981 */ /* 0x000964000c1e1520 */
.L_x_36:
[----:B------:R-:W-:Y:S05]  /*2570*/  BSYNC B1 ;  /* 0x0000000000017941 */ /* 0x000fea0003800000 */
.L_x_35:
[----:B---3-5:R-:W-:Y:S01]  /*2580*/  IMAD.U32 R10, R114, 0x10000, RZ ;  /* 0x00010000720a7824 */ /* 0x028fe200078e00ff */
[C---:B0-----:R-:W-:Y:S01]  /*2590*/  SHF.L.U64.HI R5, R95.reuse, 0x1, R92 ;  /* 0x000000015f057819 */ /* 0x041fe2000001025c */
[----:B------:R-:W-:Y:S01]  /*25a0*/  IMAD.SHL.U32 R15, R95, 0x2, RZ ;  /* 0x000000025f0f7824 */ /* 0x000fe200078e00ff */
[----:B------:R-:W-:Y:S01]  /*25b0*/  ISETP.GT.AND P3, PT, R4, 0x9, PT ;  /* 0x000000090400780c */ /* 0x000fe20003f64270 */
[----:B------:R-:W-:Y:S01]  /*25c0*/  FMUL R11, R10, R89 ;  /* 0x000000590a0b7220 */ /* 0x000fe20000400000 */
[----:B------:R-:W-:Y:S02]  /*25d0*/  BSSY B1, `(.L_x_37) ;  /* 0x000000a000017945 */ /* 0x000fe40003800000 */
[----:B------:R-:W-:Y:S01]  /*25e0*/  IADD3 R10, P1, P2, R15, R102, R117 ;  /* 0x000000660f0a7210 */ /* 0x000fe20007a3e075 */
[----:B------:R-:W-:Y:S01]  /*25f0*/  FFMA R60, R60, R88, R11 ;  /* 0x000000583c3c7223 */ /* 0x000fe2000000000b */
[----:B------:R-:W-:Y:S02]  /*2600*/  P2R R117, PR, RZ, 0x8 ;  /* 0x00000008ff757803 */ /* 0x000fe40000000000 */
[----:B------:R-:W-:-:S02]  /*2610*/  IADD3.X R11, R5, R103, R119, P1, P2 ;  /* 0x00000067050b7210 */ /* 0x000fc40000fe4477 */
[----:B------:R-:W-:Y:S02]  /*2620*/  F2FP.BF16.F32.PACK_AB R60, RZ, R60 ;  /* 0x0000003cff3c723e */ /* 0x000fe400000010ff */
[----:B------:R-:W-:-:S03]  /*2630*/  ISETP.GT.AND P1, PT, R3, RZ, P3 ;  /* 0x000000ff0300720c */ /* 0x000fc60001f24270 */
[----:B------:R0:W-:Y:S10]  /*2640*/  @P0 STG.E.U16 desc[UR40][R102.64+0x10], R60 ;  /* 0x0000103c66000986 */ /* 0x0001f4000c101528 */
[----:B------:R-:W-:Y:S05]  /*2650*/  @!P1 BRA `(.L_x_38) ;  /* 0x0000000000049947 */ /* 0x000fea0003800000 */
[----:B------:R3:W5:Y:S02]  /*2660*/  LDG.E.LTC128B.U16 R114, desc[UR40][R6.64+0x12] ;  /* 0x0000122806727981 */ /* 0x000764000c1e1520 */
.L_x_38:
[----:B------:R-:W-:Y:S05]  /*2670*/  BSYNC B1 ;  /* 0x0000000000017941 */ /* 0x000fea0003800000 */
.L_x_37:
[----:B0----5:R-:W-:Y:S01]  /*2680*/  IMAD.U32 R60, R114, 0x10000, RZ ;  /* 0x00010000723c7824 */ /* 0x021fe200078e00ff */
[----:B------:R-:W-:Y:S01]  /*2690*/  ISETP.GT.AND P0, PT, R3, 0x8, P4 ;  /* 0x000000080300780c */ /* 0x000fe20002704270 */
[----:B------:R-:W-:Y:S02]  /*26a0*/  BSSY B1, `(.L_x_39) ;  /* 0x000000a000017945 */ /* 0x000fe40003800000 */
[----:B------:R-:W-:-:S04]  /*26b0*/  FMUL R60, R60, R89 ;  /* 0x000000593c3c7220 */ /* 0x000fc80000400000 */
[----:B------:R-:W-:Y:S01]  /*26c0*/  FFMA R60, R61, R88, R60 ;  /* 0x000000583d3c7223 */ /* 0x000fe2000000003c */
[----:B------:R-:W-:-:S04]  /*26d0*/  @P1 IMAD.MOV.U32 R61, RZ, RZ, R103 ;  /* 0x000000ffff3d1224 */ /* 0x000fc800078e0067 */
[----:B------:R-:W-:-:S04]  /*26e0*/  F2FP.BF16.F32.PACK_AB R60, RZ, R60 ;  /* 0x0000003cff3c723e */ /* 0x000fc800000010ff */
[----:B------:R-:W-:Y:S01]  /*26f0*/  PRMT R118, R60, 0x7610, R118 ;  /* 0x000076103c767816 */ /* 0x000fe20000000076 */
[----:B------:R-:W-:-:S05]  /*2700*/  @P1 IMAD.MOV.U32 R60, RZ, RZ, R102 ;  /* 0x000000ffff3c1224 */ /* 0x000fca00078e0066 */
[----:B------:R0:W-:Y:S01]  /*2710*/  @P1 STG.E.U16 desc[UR40][R60.64+0x12], R118 ;  /* 0x000012763c001986 */ /* 0x0001e2000c101528 */
[----:B------:R-:W-:Y:S05]  /*2720*/  @!P0 BRA `(.L_x_40) ;  /* 0x0000000000048947 */ /* 0x000fea0003800000 */
[----:B------:R0:W5:Y:S02]  /*2730*/  LDG.E.LTC128B.U16 R114, desc[UR40][R56.64+0x10] ;  /* 0x0000102838727981 */ /* 0x000164000c1e1520 */
.L_x_40:
[----:B------:R-:W-:Y:S05]  /*2740*/  BSYNC B1 ;  /* 0x0000000000017941 */ /* 0x000fea0003800000 */
.L_x_39:
[----:B0----5:R-:W-:Y:S01]  /*2750*/  IMAD.U32 R60, R114, 0x10000, RZ ;  /* 0x00010000723c7824 */ /* 0x021fe200078e00ff */
[----:B------:R-:W-:Y:S01]  /*2760*/  ISETP.GT.AND P1, PT, R3, 0x8, P3 ;  /* 0x000000080300780c */ /* 0x000fe20001f24270 */
[----:B------:R-:W-:Y:S02]  /*2770*/  BSSY B1, `(.L_x_41) ;  /* 0x0000007000017945 */ /* 0x000fe40003800000 */
[----:B------:R-:W-:-:S04]  /*2780*/  FMUL R61, R60, R89 ;  /* 0x000000593c3d7220 */ /* 0x000fc80000400000 */
[----:B------:R-:W-:-:S05]  /*2790*/  FFMA R61, R62, R88, R61 ;  /* 0x000000583e3d7223 */ /* 0x000fca000000003d */
[----:B------:R-:W-:-:S05]  /*27a0*/  F2FP.BF16.F32.PACK_AB R61, RZ, R61 ;  /* 0x0000003dff3d723e */ /* 0x000fca00000010ff */
[----:B------:R0:W-:Y:S01]  /*27b0*/  @P0 STG.E.U16 desc[UR40][R58.64+0x10], R61 ;  /* 0x0000103d3a000986 */ /* 0x0001e2000c101528 */
[----:B------:R-:W-:Y:S05]  /*27c0*/  @!P1 BRA `(.L_x_42) ;  /* 0x0000000000049947 */ /* 0x000fea0003800000 */
[----:B------:R0:W5:Y:S02]  /*27d0*/  LDG.E.LTC128B.U16 R114, desc[UR40][R56.64+0x12] ;  /* 0x0000122838727981 */ /* 0x000164000c1e1520 */
.L_x_42:
[----:B------:R-:W-:Y:S05]  /*27e0*/  BSYNC B1 ;  /* 0x0000000000017941 */ /* 0x000fea0003800000 */
.L_x_41:
[----:B-----5:R-:W-:Y:S01]  /*27f0*/  IMAD.U32 R60, R114, 0x10000, RZ ;  /* 0x00010000723c7824 */ /* 0x020fe200078e00ff */
[----:B------:R-:W-:Y:S01]  /*2800*/  IADD3 R121, P0, R106, 0x80, RZ ;  /* 0x000000806a797810 */ /* 0x000fe20007f1e0ff */
[----:B------:R-:W-:Y:S01]  /*2810*/  BSSY B1, `(.L_x_43) ;  /* 0x000000b000017945 */ /* 0x000fe20003800000 */
[----:B------:R-:W-:Y:S01]  /*2820*/  ISETP.GT.AND P2, PT, R4, 0x10, PT ;  /* 0x000000100400780c */ /* 0x000fe20003f44270 */
[----:B------:R-:W-:Y:S02]  /*2830*/  FMUL R60, R60, R89 ;  /* 0x000000593c3c7220 */ /* 0x000fe40000400000 */
[----:B------:R-:W-:Y:S01]  /*2840*/  IMAD.X R107, RZ, RZ, R107, P0 ;  /* 0x000000ffff6b7224 */ /* 0x000fe200000e066b */
[----:B------:R-:W-:Y:S01]  /*2850*/  ISETP.GT.AND P0, PT, R3, RZ, P2 ;  /* 0x000000ff0300720c */ /* 0x000fe20001704270 */
[----:B------:R-:W-:Y:S01]  /*2860*/  FFMA R60, R63, R88, R60 ;  /* 0x000000583f3c7223 */ /* 0x000fe2000000003c */
[----:B------:R-:W-:-:S04]  /*2870*/  P2R R118, PR, RZ, 0x4 ;  /* 0x00000004ff767803 */ /* 0x000fc80000000000 */
[----:B------:R-:W-:-:S05]  /*2880*/  F2FP.BF16.F32.PACK_AB R60, RZ, R60 ;  /* 0x0000003cff3c723e */ /* 0x000fca00000010ff */
[----:B------:R0:W-:Y:S02]  /*2890*/  @P1 STG.E.U16 desc[UR40][R58.64+0x12], R60 ;  /* 0x0000123c3a001986 */ /* 0x0001e4000c101528 */
[----:B------:R-:W-:Y:S05]  /*28a0*/  @!P0 BRA `(.L_x_44) ;  /* 0x0000000000048947 */ /* 0x000fea0003800000 */
[----:B------:R0:W5:Y:S02]  /*28b0*/  LDG.E.LTC128B.U16 R114, desc[UR40][R6.64+0x20] ;  /* 0x0000202806727981 */ /* 0x000164000c1e1520 */
.L_x_44:
[----:B------:R-:W-:Y:S05]  /*28c0*/  BSYNC B1 ;  /* 0x0000000000017941 */ /* 0x000fea0003800000 */
.L_x_43:
[----:B0----5:R-:W-:Y:S01]  /*28d0*/  IMAD.U32 R60, R114, 0x10000, RZ ;  /* 0x00010000723c7824 */ /* 0x021fe200078e00ff */
[----:B------:R-:W-:Y:S01]  /*28e0*/  ISETP.GT.AND P1, PT, R4, 0x11, PT ;  /* 0x000000110400780c */ /* 0x000fe20003f24270 */
[-C--:B------:R-:W-:Y:S01]  /*28f0*/  IMAD.WIDE.U32 R62, R121, R104.reuse, R8 ;  /* 0x00000068793e7225 */ /* 0x080fe200078e0008 */
[----:B------:R-:W-:Y:S03]  /*2900*/  BSSY B1, `(.L_x_45) ;  /* 0x0000021000017945 */ /* 0x000fe60003800000 */
[----:B------:R-:W-:Y:S01]  /*2910*/  FMUL R21, R60, R89 ;  /* 0x000000593c157220 */ /* 0x000fe20000400000 */
[----:B------:R-:W-:-:S03]  /*2920*/  IMAD R60, R107, R104, RZ ;  /* 0x000000686b3c7224 */ /* 0x000fc600078e02ff */
[----:B------:R-:W-:Y:S01]  /*2930*/  FFMA R21, R64, R88, R21 ;  /* 0x0000005840157223 */ /* 0x000fe20000000015 */
[C---:B------:R-:W-:Y:S02]  /*2940*/  IMAD R119, R121.reuse, R105, R60 ;  /* 0x0000006979777224 */ /* 0x040fe400078e023c */
[----:B------:R-:W-:Y:S02]  /*2950*/  IMAD.WIDE.U32 R60, R121, R104, R100 ;  /* 0x00000068793c7225 */ /* 0x000fe400078e0064 */
[----:B------:R-:W-:Y:S02]  /*2960*/  F2FP.BF16.F32.PACK_AB R21, RZ, R21 ;  /* 0x00000015ff15723e */ /* 0x000fe400000010ff */
[----:B------:R-:W-:Y:S02]  /*2970*/  IMAD.IADD R63, R119, 0x1, R63 ;  /* 0x00000001773f7824 */ /* 0x000fe400078e023f */
[----:B------:R-:W-:Y:S01]  /*2980*/  PRMT R105, R21, 0x7610, R105 ;  /* 0x0000761015697816 */ /* 0x000fe20000000069 */
[----:B------:R-:W-:-:S02]  /*2990*/  IMAD.IADD R21, R61, 0x1, R119 ;  /* 0x000000013d157824 */ /* 0x000fc400078e0277 */
[----:B------:R-:W-:Y:S02]  /*29a0*/  IMAD.WIDE.U32 R106, R19, R14, R62 ;  /* 0x0000000e136a7225 */ /* 0x000fe400078e003e */
[----:B------:R0:W-:Y:S01]  /*29b0*/  @P0 STG.E.U16 desc[UR40][R102.64+0x20], R105 ;  /* 0x0000206966000986 */ /* 0x0001e2000c101528 */
[----:B------:R-:W-:-:S04]  /*29c0*/  LEA R62, P0, R60, R12, 0x1 ;  /* 0x0000000c3c3e7211 */ /* 0x000fc800078008ff */
[----:B------:R-:W-:Y:S01]  /*29d0*/  LEA.HI.X R63, R60, R13, R21, 0x1, P0 ;  /* 0x0000000d3c3f7211 */ /* 0x000fe200000f0c15 */
[----:B------:R-:W-:Y:S01]  /*29e0*/  IMAD.IADD R21, R113, 0x1, R107 ;  /* 0x0000000171157824 */ /* 0x000fe200078e026b */
[----:B------:R-:W-:-:S04]  /*29f0*/  LEA R60, P0, R106, R12, 0x1 ;  /* 0x0000000c6a3c7211 */ /* 0x000fc800078008ff */
[----:B------:R-:W-:Y:S01]  /*2a00*/  LEA.HI.X R61, R106, R13, R21, 0x1, P0 ;  /* 0x0000000d6a3d7211 */ /* 0x000fe200000f0c15 */
[----:B0-----:R-:W-:-:S04]  /*2a10*/  IMAD.WIDE.U32 R104, R121, R104, R110 ;  /* 0x0000006879687225 */ /* 0x001fc800078e006e */
[----:B------:R-:W-:Y:S01]  /*2a20*/  IMAD.IADD R119, R119, 0x1, R105 ;  /* 0x0000000177777824 */ /* 0x000fe200078e0269 */
[----:B------:R-:W-:-:S05]  /*2a30*/  IADD3 R64, P0, R20, R104, RZ ;  /* 0x0000006814407210 */ /* 0x000fca0007f1e0ff */
[----:B------:R-:W-:Y:S01]  /*2a40*/  IMAD.X R100, R119, 0x1, R101, P0 ;  /* 0x0000000177647824 */ /* 0x000fe200000e0665 */
[----:B------:R-:W-:-:S05]  /*2a50*/  IADD3 R20, P0, R8, R104, RZ ;  /* 0x0000006808147210 */ /* 0x000fca0007f1e0ff */
[----:B------:R-:W-:Y:S01]  /*2a60*/  IMAD.X R21, R9, 0x1, R119, P0 ;  /* 0x0000000109157824 */ /* 0x000fe200000e0677 */
[----:B------:R-:W-:Y:S01]  /*2a70*/  LEA R8, P0, R64, R12, 0x1 ;  /* 0x0000000c40087211 */ /* 0x000fe200078008ff */
[----:B------:R-:W-:-:S03]  /*2a80*/  IMAD.WIDE.U32 R20, R19, R14, R20 ;  /* 0x0000000e13147225 */ /* 0x000fc600078e0014 */
[----:B------:R-:W-:Y:S02]  /*2a90*/  LEA.HI.X R9, R64, R13, R100, 0x1, P0 ;  /* 0x0000000d40097211 */ /* 0x000fe400000f0c64 */
[----:B------:R-:W-:Y:S01]  /*2aa0*/  P2R R100, PR, RZ, 0x2 ;  /* 0x00000002ff647803 */ /* 0x000fe20000000000 */
[----:B------:R-:W-:Y:S01]  /*2ab0*/  IMAD.IADD R113, R113, 0x1, R21 ;  /* 0x0000000171717824 */ /* 0x000fe200078e0215 */
[----:B------:R-:W-:-:S04]  /*2ac0*/  LEA R12, P0, R20, R12, 0x1 ;  /* 0x0000000c140c7211 */ /* 0x000fc800078008ff */
[----:B------:R-:W-:Y:S02]  /*2ad0*/  LEA.HI.X R13, R20, R13, R113, 0x1, P0 ;  /* 0x0000000d140d7211 */ /* 0x000fe400000f0c71 */
[----:B------:R-:W-:-:S13]  /*2ae0*/  ISETP.GT.AND P0, PT, R3, RZ, P1 ;  /* 0x000000ff0300720c */ /* 0x000fda0000f04270 */
[----:B------:R-:W-:Y:S05]  /*2af0*/  @!P0 BRA `(.L_x_46) ;  /* 0x0000000000048947 */ /* 0x000fea0003800000 */
[----:B------:R0:W5:Y:S02]  /*2b00*/  LDG.E.LTC128B.U16 R114, desc[UR40][R6.64+0x22] ;  /* 0x0000222806727981 */ /* 0x000164000c1e1520 */
.L_x_46:
[----:B------:R-:W-:Y:S05]  /*2b10*/  BSYNC B1 ;  /* 0x0000000000017941 */ /* 0x000fea0003800000 */
.L_x_45:
[----:B-----5:R-:W-:Y:S01]  /*2b20*/  IMAD.U32 R14, R114, 0x10000, RZ ;  /* 0x00010000720e7824 */ /* 0x020fe200078e00ff */
[----:B------:R-:W-:Y:S01]  /*2b30*/  BSSY B1, `(.L_x_47) ;  /* 0x000000a000017945 */ /* 0x000fe20003800000 */
[----:B------:R-:W-:Y:S02]  /*2b40*/  @P0 IMAD.MOV.U32 R20, RZ, RZ, R102 ;  /* 0x000000ffff140224 */ /* 0x000fe400078e0066 */
[----:B------:R-:W-:Y:S01]  /*2b50*/  FMUL R14, R14, R89 ;  /* 0x000000590e0e7220 */ /* 0x000fe20000400000 */
[----:B------:R-:W-:-:S03]  /*2b60*/  @P0 IMAD.MOV.U32 R21, RZ, RZ, R103 ;  /* 0x000000ffff150224 */ /* 0x000fc600078e0067 */
[----:B------:R-:W-:-:S05]  /*2b70*/  FFMA R14, R65, R88, R14 ;  /* 0x00000058410e7223 */ /* 0x000fca000000000e */
[----:B------:R-:W-:-:S05]  /*2b80*/  F2FP.BF16.F32.PACK_AB R14, RZ, R14 ;  /* 0x0000000eff0e723e */ /* 0x000fca00000010ff */
[----:B------:R0:W-:Y:S01]  /*2b90*/  @P0 STG.E.U16 desc[UR40][R20.64+0x22], R14 ;  /* 0x0000220e14000986 */ /* 0x0001e2000c101528 */
[----:B------:R-:W-:-:S13]  /*2ba0*/  ISETP.GT.AND P0, PT, R3, 0x8, P2 ;  /* 0x000000080300780c */ /* 0x000fda0001704270 */
[----:B0-----:R-:W-:Y:S05]  /*2bb0*/  @!P0 BRA `(.L_x_48) ;  /* 0x0000000000048947 */ /* 0x001fea0003800000 */
[----:B------:R0:W5:Y:S02]  /*2bc0*/  LDG.E.LTC128B.U16 R114, desc[UR40][R56.64+0x20] ;  /* 0x0000202838727981 */ /* 0x000164000c1e1520 */
.L_x_48:
[----:B------:R-:W-:Y:S05]  /*2bd0*/  BSYNC B1 ;  /* 0x0000000000017941 */ /* 0x000fea0003800000 */
.L_x_47:
[----:B-----5:R-:W-:Y:S01]  /*2be0*/  IMAD.U32 R14, R114, 0x10000, RZ ;  /* 0x00010000720e7824 */ /* 0x020fe200078e00ff */
[----:B------:R-:W-:Y:S03]  /*2bf0*/  BSSY B1, `(.L_x_49) ;  /* 0x0000008000017945 */ /* 0x000fe60003800000 */
[----:B------:R-:W-:-:S04]  /*2c00*/  FMUL R19, R14, R89 ;  /* 0x000000590e137220 */ /* 0x000fc80000400000 */
[----:B------:R-:W-:-:S05]  /*2c10*/  FFMA R19, R66, R88, R19 ;  /* 0x0000005842137223 */ /* 0x000fca0000000013 */
[----:B------:R-:W-:-:S05]  /*2c20*/  F2FP.BF16.F32.PACK_AB R19, RZ, R19 ;  /* 0x00000013ff13723e */ /* 0x000fca00000010ff */
[----:B------:R0:W-:Y:S01]  /*2c30*/  @P0 STG.E.U16 desc[UR40][R58.64+0x20], R19 ;  /* 0x000020133a000986 */ /* 0x0001e2000c101528 */
[----:B------:R-:W-:-:S13]  /*2c40*/  ISETP.GT.AND P0, PT, R3, 0x8, P1 ;  /* 0x000000080300780c */ /* 0x000fda0000f04270 */
[----:B0-----:R-:W-:Y:S05]  /*2c50*/  @!P0 BRA `(.L_x_50) ;  /* 0x0000000000048947 */ /* 0x001fea0003800000 */
[----:B------:R0:W5:Y:S02]  /*2c60*/  LDG.E.LTC128B.U16 R114, desc[UR40][R56.64+0x22] ;  /* 0x0000222838727981 */ /* 0x000164000c1e1520 */
.L_x_50:
[----:B------:R-:W-:Y:S05]  /*2c70*/  BSYNC B1 ;  /* 0x0000000000017941 */ /* 0x000fea0003800000 */
.L_x_49:
[----:B-----5:R-:W-:Y:S01]  /*2c80*/  IMAD.U32 R14, R114, 0x10000, RZ ;  /* 0x00010000720e7824 */ /* 0x020fe200078e00ff */
[----:B------:R-:W-:Y:S01]  /*2c90*/  ISETP.GT.AND P2, PT, R4, 0x18, PT ;  /* 0x000000180400780c */ /* 0x000fe20003f44270 */
[----:B------:R-:W-:Y:S02]  /*2ca0*/  BSSY B1, `(.L_x_51) ;  /* 0x0000009000017945 */ /* 0x000fe40003800000 */
[----:B------:R-:W-:Y:S01]  /*2cb0*/  FMUL R14, R14, R89 ;  /* 0x000000590e0e7220 */ /* 0x000fe20000400000 */
[----:B------:R-:W-:-:S03]  /*2cc0*/  P2R R101, PR, RZ, 0x4 ;  /* 0x00000004ff657803 */ /* 0x000fc60000000000 */
[----:B------:R-:W-:-:S05]  /*2cd0*/  FFMA R14, R67, R88, R14 ;  /* 0x00000058430e7223 */ /* 0x000fca000000000e */
[----:B------:R-:W-:-:S05]  /*2ce0*/  F2FP.BF16.F32.PACK_AB R14, RZ, R14 ;  /* 0x0000000eff0e723e */ /* 0x000fca00000010ff */
[----:B------:R0:W-:Y:S01]  /*2cf0*/  @P0 STG.E.U16 desc[UR40][R58.64+0x22], R14 ;  /* 0x0000220e3a000986 */ /* 0x0001e2000c101528 */
[----:B------:R-:W-:-:S13]  /*2d00*/  ISETP.GT.AND P0, PT, R3, RZ, P2 ;  /* 0x000000ff0300720c */ /* 0x000fda0001704270 */
[----:B0-----:R-:W-:Y:S05]  /*2d10*/  @!P0 BRA `(.L_x_52) ;  /* 0x0000000000048947 */ /* 0x001fea0003800000 */
[----:B------:R0:W5:Y:S02]  /*2d20*/  LDG.E.LTC128B.U16 R114, desc[UR40][R6.64+0x30] ;  /* 0x0000302806727981 */ /* 0x000164000c1e1520 */
.L_x_52:
[----:B------:R-:W-:Y:S05]  /*2d30*/  BSYNC B1 ;  /* 0x0000000000017941 */ /* 0x000fea0003800000 */
.L_x_51:
[----:B-----5:R-:W-:Y:S01]  /*2d40*/  IMAD.U32 R14, R114, 0x10000, RZ ;  /* 0x00010000720e7824 */ /* 0x020fe200078e00ff */
[----:B------:R-:W-:Y:S01]  /*2d50*/  ISETP.GT.AND P1, PT, R4, 0x19, PT ;  /* 0x000000190400780c */ /* 0x000fe20003f24270 */
[----:B------:R-:W-:Y:S01]  /*2d60*/  @P0 IMAD.MOV.U32 R20, RZ, RZ, R102 ;  /* 0x000000ffff140224 */ /* 0x000fe200078e0066 */
[----:B------:R-:W-:Y:S01]  /*2d70*/  BSSY B1, `(.L_x_53) ;  /* 0x000000a000017945 */ /* 0x000fe20003800000 */
[----:B------:R-:W-:Y:S01]  /*2d80*/  FMUL R19, R14, R89 ;  /* 0x000000590e137220 */ /* 0x000fe20000400000 */
[----:B------:R-:W-:-:S03]  /*2d90*/  @P0 IMAD.MOV.U32 R21, RZ, RZ, R103 ;  /* 0x000000ffff150224 */ /* 0x000fc600078e0067 */
[----:B------:R-:W-:Y:S01]  /*2da0*/  FFMA R19, R68, R88, R19 ;  /* 0x0000005844137223 */ /* 0x000fe20000000013 */
[----:B------:R-:W-:-:S04]  /*2db0*/  P2R R68, PR, RZ, 0x2 ;  /* 0x00000002ff447803 */ /* 0x000fc80000000000 */
[----:B------:R-:W-:-:S05]  /*2dc0*/  F2FP.BF16.F32.PACK_AB R19, RZ, R19 ;  /* 0x00000013ff13723e */ /* 0x000fca00000010ff */
[----:B------:R0:W-:Y:S01]  /*2dd0*/  @P0 STG.E.U16 desc[UR40][R20.64+0x30], R19 ;  /* 0x0000301314000986 */ /* 0x0001e2000c101528 */
[----:B------:R-:W-:-:S13]  /*2de0*/  ISETP.GT.AND P0, PT, R3, RZ, P1 ;  /* 0x000000ff0300720c */ /* 0x000fda0000f04270 */
[----:B0-----:R-:W-:Y:S05]  /*2df0*/  @!P0 BRA `(.L_x_54) ;  /* 0x0000000000048947 */ /* 0x001fea0003800000 */
[----:B------:R0:W5:Y:S02]  /*2e00*/  LDG.E.LTC128B.U16 R114, desc[UR40][R6.64+0x32] ;  /* 0x0000322806727981 */ /* 0x000164000c1e1520 */
.L_x_54:
[----:B------:R-:W-:Y:S05]  /*2e10*/  BSYNC B1 ;  /* 0x0000000000017941 */ /* 0x000fea0003800000 */
.L_x_53:
        /* <DEDUP_REMOVED lines=11> */
.L_x_56:
[----:B------:R-:W-:Y:S05]  /*2ed0*/  BSYNC B1 ;  /* 0x0000000000017941 */ /* 0x000fea0003800000 */
.L_x_55:
        /* <DEDUP_REMOVED lines=9> */
.L_x_58:
[----:B------:R-:W-:Y:S05]  /*2f70*/  BSYNC B1 ;  /* 0x0000000000017941 */ /* 0x000fea0003800000 */
.L_x_57:
        /* <DEDUP_REMOVED lines=11> */
.L_x_60:
[----:B------:R-:W-:Y:S05]  /*3030*/  BSYNC B1 ;  /* 0x0000000000017941 */ /* 0x000fea0003800000 */
.L_x_59:
[----:B-----5:R-:W-:Y:S01]  /*3040*/  IMAD.U32 R14, R114, 0x10000, RZ ;  /* 0x00010000720e7824 */ /* 0x020fe200078e00ff */
[----:B------:R-:W-:Y:S01]  /*3050*/  ISETP.GT.AND P1, PT, R4, 0x21, PT ;  /* 0x000000210400780c */ /* 0x000fe20003f24270 */
[----:B------:R-:W-:Y:S01]  /*3060*/  @P0 IMAD.MOV.U32 R20, RZ, RZ, R102 ;  /* 0x000000ffff140224 */ /* 0x000fe200078e0066 */
[----:B------:R-:W-:Y:S01]  /*3070*/  BSSY B1, `(.L_x_61) ;  /* 0x000000a000017945 */ /* 0x000fe20003800000 */
[----:B------:R-:W-:Y:S01]  /*3080*/  FMUL R19, R14, R89 ;  /* 0x000000590e137220 */ /* 0x000fe20000400000 */
[----:B------:R-:W-:Y:S01]  /*3090*/  @P0 IMAD.MOV.U32 R21, RZ, RZ, R103 ;  /* 0x000000ffff150224 */ /* 0x000fe200078e0067 */
[----:B------:R-:W-:Y:S02]  /*30a0*/  P2R R70, PR, RZ, 0x2 ;  /* 0x00000002ff467803 */ /* 0x000fe40000000000 */
[----:B------:R-:W-:-:S05]  /*30b0*/  FFMA R19, R72, R88, R19 ;  /* 0x0000005848137223 */ /* 0x000fca0000000013 */
[----:B------:R-:W-:-:S05]  /*30c0*/  F2FP.BF16.F32.PACK_AB R19, RZ, R19 ;  /* 0x00000013ff13723e */ /* 0x000fca00000010ff */
[----:B------:R0:W-:Y:S01]  /*30d0*/  @P0 STG.E.U16 desc[UR40][R20.64+0x40], R19 ;  /* 0x0000401314000986 */ /* 0x0001e2000c101528 */
[----:B------:R-:W-:-:S13]  /*30e0*/  ISETP.GT.AND P0, PT, R3, RZ, P1 ;  /* 0x000000ff0300720c */ /* 0x000fda0000f04270 */
[----:B0-----:R-:W-:Y:S05]  /*30f0*/  @!P0 BRA `(.L_x_62) ;  /* 0x0000000000048947 */ /* 0x001fea0003800000 */
[----:B------:R0:W5:Y:S02]  /*3100*/  LDG.E.LTC128B.U16 R114, desc[UR40][R6.64+0x42] ;  /* 0x0000422806727981 */ /* 0x000164000c1e1520 */
.L_x_62:
[----:B------:R-:W-:Y:S05]  /*3110*/  BSYNC B1 ;  /* 0x0000000000017941 */ /* 0x000fea0003800000 */
.L_x_61:
        /* <DEDUP_REMOVED lines=11> */
.L_x_64:
[----:B------:R-:W-:Y:S05]  /*31d0*/  BSYNC B1 ;  /* 0x0000000000017941 */ /* 0x000fea0003800000 */
.L_x_63:
        /* <DEDUP_REMOVED lines=9> */
.L_x_66:
[----:B------:R-:W-:Y:S05]  /*3270*/  BSYNC B1 ;  /* 0x0000000000017941 */ /* 0x000fea0003800000 */
.L_x_65:
        /* <DEDUP_REMOVED lines=11> */
.L_x_68:
[----:B------:R-:W-:Y:S05]  /*3330*/  BSYNC B1 ;  /* 0x0000000000017941 */ /* 0x000fea0003800000 */
.L_x_67:
        /* <DEDUP_REMOVED lines=13> */
.L_x_70:
[----:B------:R-:W-:Y:S05]  /*3410*/  BSYNC B1 ;  /* 0x0000000000017941 */ /* 0x000fea0003800000 */
.L_x_69:
        /* <DEDUP_REMOVED lines=11> */
.L_x_72:
[----:B------:R-:W-:Y:S05]  /*34d0*/  BSYNC B1 ;  /* 0x0000000000017941 */ /* 0x000fea0003800000 */
.L_x_71:
        /* <DEDUP_REMOVED lines=9> */
.L_x_74:
[----:B------:R-:W-:Y:S05]  /*3570*/  BSYNC B1 ;  /* 0x0000000000017941 */ /* 0x000fea0003800000 */
.L_x_73:
[----:B-----5:R-:W-:Y:S01]  /*3580*/  IMAD.U32 R14, R114, 0x10000, RZ ;  /* 0x00010000720e7824 */ /* 0x020fe200078e00ff */
[----:B------:R-:W-:Y:S01]  /*3590*/  ISETP.GT.AND P3, PT, R4, 0x30, PT ;  /* 0x000000300400780c */ /* 0x000fe20003f64270 */
[----:B------:R-:W-:Y:S02]  /*35a0*/  BSSY B1, `(.L_x_75) ;  /* 0x0000008000017945 */ /* 0x000fe40003800000 */
[----:B------:R-:W-:-:S04]  /*35b0*/  FMUL R14, R14, R89 ;  /* 0x000000590e0e7220 */ /* 0x000fc80000400000 */
[----:B------:R-:W-:-:S05]  /*35c0*/  FFMA R14, R79, R88, R14 ;  /* 0x000000584f0e7223 */ /* 0x000fca000000000e */
[----:B------:R-:W-:-:S05]  /*35d0*/  F2FP.BF16.F32.PACK_AB R14, RZ, R14 ;  /* 0x0000000eff0e723e */ /* 0x000fca00000010ff */
[----:B------:R0:W-:Y:S01]  /*35e0*/  @P0 STG.E.U16 desc[UR40][R58.64+0x52], R14 ;  /* 0x0000520e3a000986 */ /* 0x0001e2000c101528 */
[----:B------:R-:W-:-:S13]  /*35f0*/  ISETP.GT.AND P0, PT, R3, RZ, P3 ;  /* 0x000000ff0300720c */ /* 0x000fda0001f04270 */
[----:B0-----:R-:W-:Y:S05]  /*3600*/  @!P0 BRA `(.L_x_76) ;  /* 0x0000000000048947 */ /* 0x001fea0003800000 */
[----:B------:R0:W5:Y:S02]  /*3610*/  LDG.E.LTC128B.U16 R114, desc[UR40][R6.64+0x60] ;  /* 0x0000602806727981 */ /* 0x000164000c1e1520 */
.L_x_76:
[----:B------:R-:W-:Y:S05]  /*3620*/  BSYNC B1 ;  /* 0x0000000000017941 */ /* 0x000fea0003800000 */
.L_x_75:
[----:B-----5:R-:W-:Y:S01]  /*3630*/  IMAD.U32 R14, R114, 0x10000, RZ ;  /* 0x00010000720e7824 */ /* 0x020fe200078e00ff */
[----:B------:R-:W-:Y:S01]  /*3640*/  ISETP.GT.AND P2, PT, R4, 0x31, PT ;  /* 0x000000310400780c */ /* 0x000fe20003f44270 */
[----:B------:R-:W-:Y:S01]  /*3650*/  @P0 IMAD.MOV.U32 R20, RZ, RZ, R102 ;  /* 0x000000ffff140224 */ /* 0x000fe200078e0066 */
[----:B------:R-:W-:Y:S01]  /*3660*/  BSSY B1, `(.L_x_77) ;  /* 0x0000009000017945 */ /* 0x000fe20003800000 */
[----:B------:R-:W-:Y:S01]  /*3670*/  FMUL R19, R14, R89 ;  /* 0x000000590e137220 */ /* 0x000fe20000400000 */
[----:B------:R-:W-:-:S03]  /*3680*/  @P0 IMAD.MOV.U32 R21, RZ, RZ, R103 ;  /* 0x000000ffff150224 */ /* 0x000fc600078e0067 */
[----:B------:R-:W-:-:S05]  /*3690*/  FFMA R19, R80, R88, R19 ;  /* 0x0000005850137223 */ /* 0x000fca0000000013 */
[----:B------:R-:W-:-:S05]  /*36a0*/  F2FP.BF16.F32.PACK_AB R19, RZ, R19 ;  /* 0x00000013ff13723e */ /* 0x000fca00000010ff */
[----:B------:R0:W-:Y:S01]  /*36b0*/  @P0 STG.E.U16 desc[UR40][R20.64+0x60], R19 ;  /* 0x0000601314000986 */ /* 0x0001e2000c101528 */
[----:B------:R-:W-:-:S13]  /*36c0*/  ISETP.GT.AND P0, PT, R3, RZ, P2 ;  /* 0x000000ff0300720c */ /* 0x000fda0001704270 */
[----:B0-----:R-:W-:Y:S05]  /*36d0*/  @!P0 BRA `(.L_x_78) ;  /* 0x0000000000048947 */ /* 0x001fea0003800000 */
[----:B------:R0:W5:Y:S02]  /*36e0*/  LDG.E.LTC128B.U16 R114, desc[UR40][R6.64+0x62] ;  /* 0x0000622806727981 */ /* 0x000164000c1e1520 */
.L_x_78:
[----:B------:R-:W-:Y:S05]  /*36f0*/  BSYNC B1 ;  /* 0x0000000000017941 */ /* 0x000fea0003800000 */
.L_x_77:
        /* <DEDUP_REMOVED lines=11> */
.L_x_80:
[----:B------:R-:W-:Y:S05]  /*37b0*/  BSYNC B1 ;  /* 0x0000000000017941 */ /* 0x000fea0003800000 */
.L_x_79:
        /* <DEDUP_REMOVED lines=9> */
.L_x_82:
[----:B------:R-:W-:Y:S05]  /*3850*/  BSYNC B1 ;  /* 0x0000000000017941 */ /* 0x000fea0003800000 */
.L_x_81:
        /* <DEDUP_REMOVED lines=10> */
.L_x_84:
[----:B------:R-:W-:Y:S05]  /*3900*/  BSYNC B1 ;  /* 0x0000000000017941 */ /* 0x000fea0003800000 */
.L_x_83:
        /* <DEDUP_REMOVED lines=8> */
[----:B------:R-:W-:-:S05]  /*3990*/  IADD3 R20, P0, R15, R108, RZ ;  /* 0x0000006c0f147210 */ /* 0x000fca0007f1e0ff */
[----:B------:R-:W-:Y:S01]  /*39a0*/  IMAD.X R21, R5, 0x1, R109, P0 ;  /* 0x0000000105157824 */ /* 0x000fe200000e066d */
[----:B------:R-:W-:-:S05]  /*39b0*/  IADD3 R64, P0, R15, R108, RZ ;  /* 0x0000006c0f407210 */ /* 0x000fca0007f1e0ff */
[----:B------:R-:W-:Y:S01]  /*39c0*/  IMAD.X R65, R5, 0x1, R109, P0 ;  /* 0x0000000105417824 */ /* 0x000fe200000e066d */
[----:B------:R-:W-:-:S05]  /*39d0*/  IADD3 R14, P0, R15, R102, RZ ;  /* 0x000000660f0e7210 */ /* 0x000fca0007f1e0ff */
[----:B------:R-:W-:Y:S01]  /*39e0*/  IMAD.X R15, R5, 0x1, R103, P0 ;  /* 0x00000001050f7824 */ /* 0x000fe200000e0667 */
[----:B------:R-:W-:-:S04]  /*39f0*/  ISETP.GT.AND P0, PT, R4, 0x39, PT ;  /* 0x000000390400780c */ /* 0x000fc80003f04270 */
[----:B------:R-:W-:-:S13]  /*3a00*/  ISETP.GT.AND P4, PT, R3, RZ, P0 ;  /* 0x000000ff0300720c */ /* 0x000fda0000784270 */
[----:B0-----:R-:W-:Y:S05]  /*3a10*/  @!P4 BRA `(.L_x_86) ;  /* 0x000000000004c947 */ /* 0x001fea0003800000 */
[----:B------:R0:W5:Y:S02]  /*3a20*/  LDG.E.LTC128B.U16 R114, desc[UR40][R6.64+0x72] ;  /* 0x0000722806727981 */ /* 0x000164000c1e1520 */
.L_x_86:
[----:B------:R-:W-:Y:S05]  /*3a30*/  BSYNC B1 ;  /* 0x0000000000017941 */ /* 0x000fea0003800000 */
.L_x_85:
        /* <DEDUP_REMOVED lines=9> */
.L_x_88:
[----:B------:R-:W-:Y:S05]  /*3ad0*/  BSYNC B1 ;  /* 0x0000000000017941 */ /* 0x000fea0003800000 */
.L_x_87:
        /* <DEDUP_REMOVED lines=9> */
.L_x_90:
[----:B------:R-:W-:Y:S05]  /*3b70*/  BSYNC B1 ;  /* 0x0000000000017941 */ /* 0x000fea0003800000 */
.L_x_89:
[----:B-----5:R-:W-:-:S04]  /*3b80*/  IMAD.U32 R4, R114, 0x10000, RZ ;  /* 0x0001000072047824 */ /* 0x020fc800078e00ff */
[----:B------:R-:W-:-:S04]  /*3b90*/  FMUL R4, R4, R89 ;  /* 0x0000005904047220 */ /* 0x000fc80000400000 */
[----:B------:R-:W-:-:S05]  /*3ba0*/  FFMA R4, R87, R88, R4 ;  /* 0x0000005857047223 */ /* 0x000fca0000000004 */
[----:B------:R-:W-:-:S04]  /*3bb0*/  F2FP.BF16.F32.PACK_AB R4, RZ, R4 ;  /* 0x00000004ff04723e */ /* 0x000fc800000010ff */
[----:B-1-34-:R-:W-:-:S05]  /*3bc0*/  PRMT R6, R4, 0x7610, R6 ;  /* 0x0000761004067816 */ /* 0x01afca0000000006 */
[----:B------:R1:W-:Y:S01]  /*3bd0*/  @P4 STG.E.U16 desc[UR40][R58.64+0x72], R6 ;  /* 0x000072063a004986 */ /* 0x0003e2000c101528 */
[----:B------:R-:W-:-:S13]  /*3be0*/  ISETP.GT.AND P4, PT, R3, 0x80, P6 ;  /* 0x000000800300780c */ /* 0x000fda0003784270 */
[----:B------:R-:W3:Y:S01]  /*3bf0*/  @P4 LDG.E.LTC128B.U16 R114, desc[UR40][R62.64] ;  /* 0x000000283e724981 */ /* 0x000ee2000c1e1520 */
[----:B------:R-:W-:Y:S01]  /*3c00*/  BSSY B1, `(.L_x_91) ;  /* 0x000000a000017945 */ /* 0x000fe20003800000 */
[----:B---3--:R-:W-:-:S04]  /*3c10*/  IMAD.U32 R4, R114, 0x10000, RZ ;  /* 0x0001000072047824 */ /* 0x008fc800078e00ff */
[----:B------:R-:W-:-:S04]  /*3c20*/  FMUL R5, R4, R89 ;  /* 0x0000005904057220 */ /* 0x000fc80000400000 */
[----:B------:R-:W-:-:S05]  /*3c30*/  FFMA R5, R24, R88, R5 ;  /* 0x0000005818057223 */ /* 0x000fca0000000005 */
[----:B------:R-:W-:-:S05]  /*3c40*/  F2FP.BF16.F32.PACK_AB R5, RZ, R5 ;  /* 0x00000005ff05723e */ /* 0x000fca00000010ff */
[----:B------:R1:W-:Y:S01]  /*3c50*/  @P4 STG.E.U16 desc[UR40][R14.64], R5 ;  /* 0x000000050e004986 */ /* 0x0003e2000c101528 */
[----:B------:R-:W-:-:S04]  /*3c60*/  ISETP.NE.AND P4, PT, R116, RZ, PT ;  /* 0x000000ff7400720c */ /* 0x000fc80003f85270 */
[----:B------:R-:W-:-:S13]  /*3c70*/  ISETP.GT.AND P4, PT, R3, 0x80, P4 ;  /* 0x000000800300780c */ /* 0x000fda0002784270 */
[----:B-1----:R-:W-:Y:S05]  /*3c80*/  @!P4 BRA `(.L_x_92) ;  /* 0x000000000004c947 */ /* 0x002fea0003800000 */
[----:B------:R1:W5:Y:S02]  /*3c90*/  LDG.E.LTC128B.U16 R114, desc[UR40][R60.64+0x2] ;  /* 0x000002283c727981 */ /* 0x000364000c1e1520 */
.L_x_92:
[----:B------:R-:W-:Y:S05]  /*3ca0*/  BSYNC B1 ;  /* 0x0000000000017941 */ /* 0x000fea0003800000 */
.L_x_91:
[----:B-----5:R-:W-:Y:S01]  /*3cb0*/  IMAD.U32 R4, R114, 0x10000, RZ ;  /* 0x0001000072047824 */ /* 0x020fe200078e00ff */
[----:B------:R-:W-:Y:S01]  /*3cc0*/  ISETP.GT.AND P6, PT, R3, 0x88, P6 ;  /* 0x000000880300780c */ /* 0x000fe200037c4270 */
[----:B------:R-:W-:Y:S01]  /*3cd0*/  @P4 IMAD.MOV.U32 R5, RZ, RZ, R15 ;  /* 0x000000ffff054224 */ /* 0x000fe200078e000f */
[----:B------:R-:W-:Y:S01]  /*3ce0*/  BSSY B1, `(.L_x_93) ;  /* 0x0000009000017945 */ /* 0x000fe20003800000 */
[----:B------:R-:W-:-:S04]  /*3cf0*/  FMUL R4, R4, R89 ;  /* 0x0000005904047220 */ /* 0x000fc80000400000 */
[----:B------:R-:W-:-:S05]  /*3d00*/  FFMA R4, R25, R88, R4 ;  /* 0x0000005819047223 */ /* 0x000fca0000000004 */
[----:B------:R-:W-:-:S04]  /*3d10*/  F2FP.BF16.F32.PACK_AB R4, RZ, R4 ;  /* 0x00000004ff04723e */ /* 0x000fc800000010ff */
[----:B------:R-:W-:Y:S01]  /*3d20*/  PRMT R6, R4, 0x7610, R6 ;  /* 0x0000761004067816 */ /* 0x000fe20000000006 */
[----:B------:R-:W-:-:S05]  /*3d30*/  @P4 IMAD.MOV.U32 R4, RZ, RZ, R14 ;  /* 0x000000ffff044224 */ /* 0x000fca00078e000e */
[----:B------:R3:W-:Y:S01]  /*3d40*/  @P4 STG.E.U16 desc[UR40][R4.64+0x2], R6 ;  /* 0x0000020604004986 */ /* 0x0007e2000c101528 */
[----:B------:R-:W-:Y:S05]  /*3d50*/  @!P6 BRA `(.L_x_94) ;  /* 0x000000000004e947 */ /* 0x000fea0003800000 */
[----:B------:R4:W5:Y:S02]  /*3d60*/  LDG.E.LTC128B.U16 R114, desc[UR40][R8.64] ;  /* 0x0000002808727981 */ /* 0x000964000c1e1520 */
.L_x_94:
[----:B------:R-:W-:Y:S05]  /*3d70*/  BSYNC B1 ;  /* 0x0000000000017941 */ /* 0x000fea0003800000 */
.L_x_93:
[----:B---3-5:R-:W-:Y:S01]  /*3d80*/  IMAD.U32 R4, R114, 0x10000, RZ ;  /* 0x0001000072047824 */ /* 0x028fe200078e00ff */
[----:B------:R-:W-:Y:S01]  /*3d90*/  ISETP.NE.AND P4, PT, R116, RZ, PT ;  /* 0x000000ff7400720c */ /* 0x000fe20003f85270 */
[----:B------:R-:W-:Y:S02]  /*3da0*/  BSSY B1, `(.L_x_95) ;  /* 0x0000008000017945 */ /* 0x000fe40003800000 */
[----:B------:R-:W-:Y:S01]  /*3db0*/  FMUL R5, R4, R89 ;  /* 0x0000005904057220 */ /* 0x000fe20000400000 */
[----:B------:R-:W-:-:S03]  /*3dc0*/  ISETP.GT.AND P4, PT, R3, 0x88, P4 ;  /* 0x000000880300780c */ /* 0x000fc60002784270 */
[----:B------:R-:W-:-:S05]  /*3dd0*/  FFMA R5, R26, R88, R5 ;  /* 0x000000581a057223 */ /* 0x000fca0000000005 */
[----:B------:R-:W-:-:S05]  /*3de0*/  F2FP.BF16.F32.PACK_AB R5, RZ, R5 ;  /* 0x00000005ff05723e */ /* 0x000fca00000010ff */
[----:B------:R3:W-:Y:S01]  /*3df0*/  @P6 STG.E.U16 desc[UR40][R20.64], R5 ;  /* 0x0000000514006986 */ /* 0x0007e2000c101528 */
[----:B------:R-:W-:Y:S05]  /*3e00*/  @!P4 BRA `(.L_x_96) ;  /* 0x000000000004c947 */ /* 0x000fea0003800000 */
[----:B------:R0:W5:Y:S02]  /*3e10*/  LDG.E.LTC128B.U16 R114, desc[UR40][R12.64+0x2] ;  /* 0x000002280c727981 */ /* 0x000164000c1e1520 */
.L_x_96:
[----:B------:R-:W-:Y:S05]  /*3e20*/  BSYNC B1 ;  /* 0x0000000000017941 */ /* 0x000fea0003800000 */
.L_x_95:
[----:B-----5:R-:W-:Y:S01]  /*3e30*/  IMAD.U32 R4, R114, 0x10000, RZ ;  /* 0x0001000072047824 */ /* 0x020fe200078e00ff */
[----:B------:R-:W-:Y:S01]  /*3e40*/  ISETP.NE.AND P6, PT, R115, RZ, PT ;  /* 0x000000ff7300720c */ /* 0x000fe20003fc5270 */
[----:B------:R-:W-:Y:S02]  /*3e50*/  BSSY B1, `(.L_x_97) ;  /* 0x0000008000017945 */ /* 0x000fe40003800000 */
[----:B------:R-:W-:-:S04]  /*3e60*/  FMUL R4, R4, R89 ;  /* 0x0000005904047220 */ /* 0x000fc80000400000 */
[----:B------:R-:W-:-:S05]  /*3e70*/  FFMA R4, R27, R88, R4 ;  /* 0x000000581b047223 */ /* 0x000fca0000000004 */
[----:B------:R-:W-:-:S05]  /*3e80*/  F2FP.BF16.F32.PACK_AB R4, RZ, R4 ;  /* 0x00000004ff04723e */ /* 0x000fca00000010ff */
[----:B------:R0:W-:Y:S01]  /*3e90*/  @P4 STG.E.U16 desc[UR40][R64.64+0x2], R4 ;  /* 0x0000020440004986 */ /* 0x0001e2000c101528 */
[----:B------:R-:W-:-:S13]  /*3ea0*/  ISETP.GT.AND P4, PT, R3, 0x80, P6 ;  /* 0x000000800300780c */ /* 0x000fda0003784270 */
[----:B0-----:R-:W-:Y:S05]  /*3eb0*/  @!P4 BRA `(.L_x_98) ;  /* 0x000000000004c947 */ /* 0x001fea0003800000 */
[----:B------:R0:W5:Y:S02]  /*3ec0*/  LDG.E.LTC128B.U16 R114, desc[UR40][R60.64+0x10] ;  /* 0x000010283c727981 */ /* 0x000164000c1e1520 */
.L_x_98:
[----:B------:R-:W-:Y:S05]  /*3ed0*/  BSYNC B1 ;  /* 0x0000000000017941 */ /* 0x000fea0003800000 */
.L_x_97:
[----:B-----5:R-:W-:Y:S01]  /*3ee0*/  IMAD.U32 R4, R114, 0x10000, RZ ;  /* 0x0001000072047824 */ /* 0x020fe200078e00ff */
[----:B------:R-:W-:Y:S01]  /*3ef0*/  ISETP.NE.AND P6, PT, R117, RZ, PT ;  /* 0x000000ff7500720c */ /* 0x000fe20003fc5270 */
[----:B------:R-:W-:Y:S02]  /*3f00*/  BSSY B1, `(.L_x_99) ;  /* 0x000000b000017945 */ /* 0x000fe40003800000 */
[----:B---3--:R-:W-:Y:S01]  /*3f10*/  FMUL R5, R4, R89 ;  /* 0x0000005904057220 */ /* 0x008fe20000400000 */
[----:B------:R-:W-:-:S03]  /*3f20*/  @P4 IMAD.MOV.U32 R4, RZ, RZ, R14 ;  /* 0x000000ffff044224 */ /* 0x000fc600078e000e */
[----:B------:R-:W-:-:S05]  /*3f30*/  FFMA R5, R28, R88, R5 ;  /* 0x000000581c057223 */ /* 0x000fca0000000005 */
[----:B------:R-:W-:-:S04]  /*3f40*/  F2FP.BF16.F32.PACK_AB R5, RZ, R5 ;  /* 0x00000005ff05723e */ /* 0x000fc800000010ff */
[----:B------:R-:W-:Y:S01]  /*3f50*/  PRMT R6, R5, 0x7610, R6 ;  /* 0x0000761005067816 */ /* 0x000fe20000000006 */
[----:B------:R-:W-:-:S05]  /*3f60*/  @P4 IMAD.MOV.U32 R5, RZ, RZ, R15 ;  /* 0x000000ffff054224 */ /* 0x000fca00078e000f */
[----:B------:R3:W-:Y:S01]  /*3f70*/  @P4 STG.E.U16 desc[UR40][R4.64+0x10], R6 ;  /* 0x0000100604004986 */ /* 0x0007e2000c101528 */
[----:B------:R-:W-:-:S13]  /*3f80*/  ISETP.GT.AND P4, PT, R3, 0x80, P6 ;  /* 0x000000800300780c */ /* 0x000fda0003784270 */
[----:B---3--:R-:W-:Y:S05]  /*3f90*/  @!P4 BRA `(.L_x_100) ;  /* 0x000000000004c947 */ /* 0x008fea0003800000 */
[----:B------:R3:W5:Y:S02]  /*3fa0*/  LDG.E.LTC128B.U16 R114, desc[UR40][R60.64+0x12] ;  /* 0x000012283c727981 */ /* 0x000764000c1e1520 */
.L_x_100:
[----:B------:R-:W-:Y:S05]  /*3fb0*/  BSYNC B1 ;  /* 0x0000000000017941 */ /* 0x000fea0003800000 */
.L_x_99:
[----:B-----5:R-:W-:Y:S01]  /*3fc0*/  IMAD.U32 R4, R114, 0x10000, RZ ;  /* 0x0001000072047824 */ /* 0x020fe200078e00ff */
[----:B------:R-:W-:Y:S01]  /*3fd0*/  BSSY B1, `(.L_x_101) ;  /* 0x000000c000017945 */ /* 0x000fe20003800000 */
[----:B------:R-:W-:Y:S02]  /*3fe0*/  @P4 IMAD.MOV.U32 R5, RZ, RZ, R15 ;  /* 0x000000ffff054224 */ /* 0x000fe400078e000f */
[----:B------:R-:W-:-:S04]  /*3ff0*/  FMUL R4, R4, R89 ;  /* 0x0000005904047220 */ /* 0x000fc80000400000 */
[----:B------:R-:W-:-:S05]  /*4000*/  FFMA R4, R29, R88, R4 ;  /* 0x000000581d047223 */ /* 0x000fca0000000004 */
[----:B------:R-:W-:-:S04]  /*4010*/  F2FP.BF16.F32.PACK_AB R4, RZ, R4 ;  /* 0x00000004ff04723e */ /* 0x000fc800000010ff */
[----:B------:R-:W-:Y:S01]  /*4020*/  PRMT R6, R4, 0x7610, R6 ;  /* 0x0000761004067816 */ /* 0x000fe20000000006 */
[----:B------:R-:W-:-:S05]  /*4030*/  @P4 IMAD.MOV.U32 R4, RZ, RZ, R14 ;  /* 0x000000ffff044224 */ /* 0x000fca00078e000e */
[----:B------:R0:W-:Y:S01]  /*4040*/  @P4 STG.E.U16 desc[UR40][R4.64+0x12], R6 ;  /* 0x0000120604004986 */ /* 0x0001e2000c101528 */
[----:B------:R-:W-:-:S04]  /*4050*/  ISETP.NE.AND P4, PT, R115, RZ, PT ;  /* 0x000000ff7300720c */ /* 0x000fc80003f85270 */
[----:B------:R-:W-:-:S13]  /*4060*/  ISETP.GT.AND P4, PT, R3, 0x88, P4 ;  /* 0x000000880300780c */ /* 0x000fda0002784270 */
[----:B0-----:R-:W-:Y:S05]  /*4070*/  @!P4 BRA `(.L_x_102) ;  /* 0x000000000004c947 */ /* 0x001fea0003800000 */
[----:B------:R0:W5:Y:S02]  /*4080*/  LDG.E.LTC128B.U16 R114, desc[UR40][R12.64+0x10] ;  /* 0x000010280c727981 */ /* 0x000164000c1e1520 */
.L_x_102:
[----:B------:R-:W-:Y:S05]  /*4090*/  BSYNC B1 ;  /* 0x0000000000017941 */ /* 0x000fea0003800000 */
.L_x_101:
        /* <DEDUP_REMOVED lines=9> */
.L_x_104:
[----:B------:R-:W-:Y:S05]  /*4130*/  BSYNC B1 ;  /* 0x0000000000017941 */ /* 0x000fea0003800000 */
.L_x_103:
[----:B-----5:R-:W-:Y:S01]  /*4140*/  IMAD.U32 R4, R114, 0x10000, RZ ;  /* 0x0001000072047824 */ /* 0x020fe200078e00ff */
[----:B------:R-:W-:Y:S01]  /*4150*/  ISETP.NE.AND P6, PT, R118, RZ, PT ;  /* 0x000000ff7600720c */ /* 0x000fe20003fc5270 */
        /* <DEDUP_REMOVED lines=8> */
[----:B------:R-:W-:-:S13]  /*41e0*/  ISETP.GT.AND P4, PT, R3, 0x80, P6 ;  /* 0x000000800300780c */ /* 0x000fda0003784270 */
[----:B0-----:R-:W-:Y:S05]  /*41f0*/  @!P4 BRA `(.L_x_106) ;  /* 0x000000000004c947 */ /* 0x001fea0003800000 */
[----:B------:R0:W5:Y:S02]  /*4200*/  LDG.E.LTC128B.U16 R114, desc[UR40][R60.64+0x20] ;  /* 0x000020283c727981 */ /* 0x000164000c1e1520 */
.L_x_106:
[----:B------:R-:W-:Y:S05]  /*4210*/  BSYNC B1 ;  /* 0x0000000000017941 */ /* 0x000fea0003800000 */
.L_x_105:
[----:B-----5:R-:W-:Y:S01]  /*4220*/  IMAD.U32 R4, R114, 0x10000, RZ ;  /* 0x0001000072047824 */ /* 0x020fe200078e00ff */
[----:B------:R-:W-:Y:S01]  /*4230*/  ISETP.NE.AND P6, PT, R100, RZ, PT ;  /* 0x000000ff6400720c */ /* 0x000fe20003fc5270 */
[----:B------:R-:W-:Y:S02]  /*4240*/  BSSY B1, `(.L_x_107) ;  /* 0x000000b000017945 */ /* 0x000fe40003800000 */
[----:B------:R-:W-:Y:S01]  /*4250*/  FMUL R5, R4, R89 ;  /* 0x0000005904057220 */ /* 0x000fe20000400000 */
[----:B------:R-:W-:-:S03]  /*4260*/  @P4 IMAD.MOV.U32 R4, RZ, RZ, R14 ;  /* 0x000000ffff044224 */ /* 0x000fc600078e000e */
        /* <DEDUP_REMOVED lines=8> */
.L_x_108:
[----:B------:R-:W-:Y:S05]  /*42f0*/  BSYNC B1 ;  /* 0x0000000000017941 */ /* 0x000fea0003800000 */
.L_x_107:
        /* <DEDUP_REMOVED lines=13> */
.L_x_110:
[----:B------:R-:W-:Y:S05]  /*43d0*/  BSYNC B1 ;  /* 0x0000000000017941 */ /* 0x000fea0003800000 */
.L_x_109:
[----:B-----5:R-:W-:Y:S01]  /*43e0*/  IMAD.U32 R4, R114, 0x10000, RZ ;  /* 0x0001000072047824 */ /* 0x020fe200078e00ff */
[----:B------:R-:W-:Y:S03]  /*43f0*/  BSSY B1, `(.L_x_111) ;  /* 0x000000b000017945 */ /* 0x000fe60003800000 */
        /* <DEDUP_REMOVED lines=10> */
.L_x_112:
[----:B------:R-:W-:Y:S05]  /*44a0*/  BSYNC B1 ;  /* 0x0000000000017941 */ /* 0x000fea0003800000 */
.L_x_111:
        /* <DEDUP_REMOVED lines=13> */
.L_x_114:
[----:B------:R-:W-:Y:S05]  /*4580*/  BSYNC B1 ;  /* 0x0000000000017941 */ /* 0x000fea0003800000 */
.L_x_113:
        /* <DEDUP_REMOVED lines=13> */
.L_x_116:
[----:B------:R-:W-:Y:S05]  /*4660*/  BSYNC B1 ;  /* 0x0000000000017941 */ /* 0x000fea0003800000 */
.L_x_115:
        /* <DEDUP_REMOVED lines=13> */
.L_x_118:
[----:B------:R-:W-:Y:S05]  /*4740*/  BSYNC B1 ;  /* 0x0000000000017941 */ /* 0x000fea0003800000 */
.L_x_117:
        /* <DEDUP_REMOVED lines=12> */
.L_x_120:
[----:B------:R-:W-:Y:S05]  /*4810*/  BSYNC B1 ;  /* 0x0000000000017941 */ /* 0x000fea0003800000 */
.L_x_119:
        /* <DEDUP_REMOVED lines=13> */
.L_x_122:
[----:B------:R-:W-:Y:S05]  /*48f0*/  BSYNC B1 ;  /* 0x0000000000017941 */ /* 0x000fea0003800000 */
.L_x_121:
        /* <DEDUP_REMOVED lines=13> */
.L_x_124:
[----:B------:R-:W-:Y:S05]  /*49d0*/  BSYNC B1 ;  /* 0x0000000000017941 */ /* 0x000fea0003800000 */
.L_x_123:
        /* <DEDUP_REMOVED lines=13> */
.L_x_126:
[----:B------:R-:W-:Y:S05]  /*4ab0*/  BSYNC B1 ;  /* 0x0000000000017941 */ /* 0x000fea0003800000 */
.L_x_125:
        /* <DEDUP_REMOVED lines=12> */
.L_x_128:
[----:B------:R-:W-:Y:S05]  /*4b80*/  BSYNC B1 ;  /* 0x0000000000017941 */ /* 0x000fea0003800000 */
.L_x_127:
        /* <DEDUP_REMOVED lines=13> */
.L_x_130:
[----:B------:R-:W-:Y:S05]  /*4c60*/  BSYNC B1 ;  /* 0x0000000000017941 */ /* 0x000fea0003800000 */
.L_x_129:
        /* <DEDUP_REMOVED lines=12> */
.L_x_132:
[----:B------:R-:W-:Y:S05]  /*4d30*/  BSYNC B1 ;  /* 0x0000000000017941 */ /* 0x000fea0003800000 */
.L_x_131:
        /* <DEDUP_REMOVED lines=12> */
.L_x_134:
[----:B------:R-:W-:Y:S05]  /*4e00*/  BSYNC B1 ;  /* 0x0000000000017941 */ /* 0x000fea0003800000 */
.L_x_133:
[----:B-----5:R-:W-:Y:S01]  /*4e10*/  IMAD.U32 R4, R114, 0x10000, RZ ;  /* 0x0001000072047824 */ /* 0x020fe200078e00ff */
[----:B------:R-:W-:Y:S01]  /*4e20*/  ISETP.GT.AND P5, PT, R3, 0x88, P5 ;  /* 0x000000880300780c */ /* 0x000fe20002fa4270 */
        /* <DEDUP_REMOVED lines=8> */
[----:B------:R-:W-:Y:S05]  /*4eb0*/  @!P5 BRA `(.L_x_136) ;  /* 0x000000000004d947 */ /* 0x000fea0003800000 */
[----:B------:R0:W5:Y:S02]  /*4ec0*/  LDG.E.LTC128B.U16 R114, desc[UR40][R12.64+0x52] ;  /* 0x000052280c727981 */ /* 0x000164000c1e1520 */
.L_x_136:
[----:B------:R-:W-:Y:S05]  /*4ed0*/  BSYNC B1 ;  /* 0x0000000000017941 */ /* 0x000fea0003800000 */
.L_x_135:
[----:B0----5:R-:W-:Y:S01]  /*4ee0*/  IMAD.U32 R4, R114, 0x10000, RZ ;  /* 0x0001000072047824 */ /* 0x021fe200078e00ff */
        /* <DEDUP_REMOVED lines=11> */
.L_x_138:
[----:B------:R-:W-:Y:S05]  /*4fa0*/  BSYNC B1 ;  /* 0x0000000000017941 */ /* 0x000fea0003800000 */
.L_x_137:
[----:B0----5:R-:W-:Y:S01]  /*4fb0*/  IMAD.U32 R4, R114, 0x10000, RZ ;  /* 0x0001000072047824 */ /* 0x021fe200078e00ff */
        /* <DEDUP_REMOVED lines=11> */
.L_x_140:
[----:B------:R-:W-:Y:S05]  /*5070*/  BSYNC B1 ;  /* 0x0000000000017941 */ /* 0x000fea0003800000 */
.L_x_139:
        /* <DEDUP_REMOVED lines=12> */
.L_x_142:
[----:B------:R-:W-:Y:S05]  /*5140*/  BSYNC B1 ;  /* 0x0000000000017941 */ /* 0x000fea0003800000 */
.L_x_141:
        /* <DEDUP_REMOVED lines=12> */
.L_x_144:
[----:B------:R-:W-:Y:S05]  /*5210*/  BSYNC B1 ;  /* 0x0000000000017941 */ /* 0x000fea0003800000 */
.L_x_143:
        /* <DEDUP_REMOVED lines=12> */
.L_x_146:
[----:B------:R-:W-:Y:S05]  /*52e0*/  BSYNC B1 ;  /* 0x0000000000017941 */ /* 0x000fea0003800000 */
.L_x_145:
        /* <DEDUP_REMOVED lines=12> */
.L_x_148:
[----:B------:R-:W-:Y:S05]  /*53b0*/  BSYNC B1 ;  /* 0x0000000000017941 */ /* 0x000fea0003800000 */
.L_x_147:
        /* <DEDUP_REMOVED lines=9> */
.L_x_150:
[----:B------:R-:W-:Y:S05]  /*5450*/  BSYNC B1 ;  /* 0x0000000000017941 */ /* 0x000fea0003800000 */
.L_x_149:
        /* <DEDUP_REMOVED lines=12> */
.L_x_152:
[----:B------:R-:W-:Y:S05]  /*5520*/  BSYNC B1 ;  /* 0x0000000000017941 */ /* 0x000fea0003800000 */
.L_x_151:
[----:B------:R-:W-:Y:S05]  /*5530*/  @!P0 BRA `(.L_x_153) ;  /* 0x0000001400848947 */ /* 0x000fea0003800000 */
[----:B-----5:R-:W-:-:S04]  /*5540*/  IMAD.U32 R114, R114, 0x10000, RZ ;  /* 0x0001000072727824 */ /* 0x020fc800078e00ff */
[----:B------:R-:W-:-:S04]  /*5550*/  FMUL R114, R114, R89 ;  /* 0x0000005972727220 */ /* 0x000fc80000400000 */
[----:B------:R-:W-:-:S05]  /*5560*/  FFMA R114, R55, R88, R114 ;  /* 0x0000005837727223 */ /* 0x000fca0000000072 */
[----:B------:R-:W-:-:S05]  /*5570*/  F2FP.BF16.F32.PACK_AB R114, RZ, R114 ;  /* 0x00000072ff72723e */ /* 0x000fca00000010ff */
[----:B------:R0:W-:Y:S01]  /*5580*/  STG.E.U16 desc[UR40][R10.64+0x72], R114 ;  /* 0x000072720a007986 */ /* 0x0001e2000c101528 */
[----:B------:R-:W-:Y:S05]  /*5590*/  BRA `(.L_x_153) ;  /* 0x00000014006c7947 */ /* 0x000fea0003800000 */
.L_x_30:
[----:B------:R-:W-:Y:S01]  /*55a0*/  ULDC.64 UR4, c[0x0][0x5c0] ;  /* 0x0001700000047ab9 */ /* 0x000fe20000000a00 */
[-C--:B------:R-:W-:Y:S01]  /*55b0*/  FMUL R56, R56, R88.reuse ;  /* 0x0000005838387220 */ /* 0x080fe20000400000 */
[----:B------:R-:W-:Y:S01]  /*55c0*/  LEA R10, P1, R110, UR4, 0x1 ;  /* 0x000000046e0a7c11 */ /* 0x000fe2000f8208ff */
[----:B------:R-:W-:Y:S01]  /*55d0*/  IMAD.SHL.U32 R7, R94, 0x2, RZ ;  /* 0x000000025e077824 */ /* 0x000fe200078e00ff */
[----:B------:R-:W-:Y:S01]  /*55e0*/  ISETP.GT.AND P3, PT, R4, 0x1, PT ;  /* 0x000000010400780c */ /* 0x000fe20003f64270 */
[----:B------:R-:W-:Y:S01]  /*55f0*/  FMUL R57, R57, R88 ;  /* 0x0000005839397220 */ /* 0x000fe20000400000 */
[----:B------:R-:W-:Y:S01]  /*5600*/  F2FP.BF16.F32.PACK_AB R56, RZ, R56 ;  /* 0x00000038ff38723e */ /* 0x000fe200000010ff */
[-C--:B------:R-:W-:Y:S01]  /*5610*/  FMUL R58, R58, R88.reuse ;  /* 0x000000583a3a7220 */ /* 0x080fe20000400000 */
[----:B------:R-:W-:Y:S01]  /*5620*/  LEA.HI.X R11, R110, UR5, R103, 0x1, P1 ;  /* 0x000000056e0b7c11 */ /* 0x000fe200088f0c67 */
[-C--:B------:R-:W-:Y:S01]  /*5630*/  FMUL R59, R59, R88.reuse ;  /* 0x000000583b3b7220 */ /* 0x080fe20000400000 */
[----:B------:R-:W-:Y:S01]  /*5640*/  ISETP.GT.AND P1, PT, R3, RZ, P3 ;  /* 0x000000ff0300720c */ /* 0x000fe20001f24270 */
[----:B------:R-:W-:Y:S01]  /*5650*/  IMAD.SHL.U32 R19, R95, 0x2, RZ ;  /* 0x000000025f137824 */ /* 0x000fe200078e00ff */
[----:B------:R-:W-:Y:S01]  /*5660*/  ISETP.GT.AND P2, PT, R3, 0x8, P6 ;  /* 0x000000080300780c */ /* 0x000fe20003744270 */
[----:B------:R-:W-:Y:S01]  /*5670*/  @P0 STG.E.U16 desc[UR40][R10.64], R56 ;  /* 0x000000380a000986 */ /* 0x000fe2000c101528 */
[----:B------:R-:W-:Y:S01]  /*5680*/  SHF.L.U64.HI R5, R94, 0x1, R93 ;  /* 0x000000015e057819 */ /* 0x000fe2000001025d */
[----:B------:R-:W-:Y:S01]  /*5690*/  FMUL R60, R60, R88 ;  /* 0x000000583c3c7220 */ /* 0x000fe20000400000 */
[----:B------:R-:W-:Y:S01]  /*56a0*/  IADD3 R8, P0, R7, R10, RZ ;  /* 0x0000000a07087210 */ /* 0x000fe20007f1e0ff */
[-C--:B------:R-:W-:Y:S01]  /*56b0*/  FMUL R61, R61, R88.reuse ;  /* 0x000000583d3d7220 */ /* 0x080fe20000400000 */
[----:B------:R-:W-:Y:S01]  /*56c0*/  F2FP.BF16.F32.PACK_AB R57, RZ, R57 ;  /* 0x00000039ff39723e */ /* 0x000fe200000010ff */
[----:B------:R-:W-:Y:S01]  /*56d0*/  FMUL R63, R63, R88 ;  /* 0x000000583f3f7220 */ /* 0x000fe20000400000 */
[----:B------:R-:W-:Y:S01]  /*56e0*/  F2FP.BF16.F32.PACK_AB R58, RZ, R58 ;  /* 0x0000003aff3a723e */ /* 0x000fe200000010ff */
[----:B------:R-:W-:Y:S01]  /*56f0*/  IMAD.X R9, R5, 0x1, R11, P0 ;  /* 0x0000000105097824 */ /* 0x000fe200000e060b */
[----:B------:R-:W-:Y:S01]  /*5700*/  ISETP.GT.AND P0, PT, R3, 0x8, P3 ;  /* 0x000000080300780c */ /* 0x000fe20001f04270 */
[----:B------:R-:W-:Y:S01]  /*5710*/  @P1 STG.E.U16 desc[UR40][R10.64+0x2], R57 ;  /* 0x000002390a001986 */ /* 0x000fe2000c101528 */
[----:B------:R-:W-:Y:S01]  /*5720*/  F2FP.BF16.F32.PACK_AB R59, RZ, R59 ;  /* 0x0000003bff3b723e */ /* 0x000fe200000010ff */
[----:B------:R-:W-:Y:S01]  /*5730*/  FMUL R62, R62, R88 ;  /* 0x000000583e3e7220 */ /* 0x000fe20000400000 */
[----:B------:R-:W-:Y:S01]  /*5740*/  SHF.L.U64.HI R13, R95, 0x1, R92 ;  /* 0x000000015f0d7819 */ /* 0x000fe2000001025c */
[----:B------:R-:W-:Y:S01]  /*5750*/  @P2 STG.E.U16 desc[UR40][R8.64], R58 ;  /* 0x0000003a08002986 */ /* 0x000fe2000c101528 */
[----:B------:R-:W-:Y:S01]  /*5760*/  IADD3 R6, P1, P2, R19, R10, R7 ;  /* 0x0000000a13067210 */ /* 0x000fe20007a3e007 */
[-C--:B------:R-:W-:Y:S01]  /*5770*/  FMUL R64, R64, R88.reuse ;  /* 0x0000005840407220 */ /* 0x080fe20000400000 */
[C---:B------:R-:W-:Y:S01]  /*5780*/  ISETP.GT.AND P4, PT, R4.reuse, 0x8, PT ;  /* 0x000000080400780c */ /* 0x040fe20003f84270 */
[-C--:B------:R-:W-:Y:S01]  /*5790*/  FMUL R65, R65, R88.reuse ;  /* 0x0000005841417220 */ /* 0x080fe20000400000 */
[----:B------:R-:W-:Y:S01]  /*57a0*/  ISETP.GT.AND P3, PT, R4, 0x9, PT ;  /* 0x000000090400780c */ /* 0x000fe20003f64270 */
[-C--:B------:R-:W-:Y:S01]  /*57b0*/  FMUL R66, R66, R88.reuse ;  /* 0x0000005842427220 */ /* 0x080fe20000400000 */
[----:B------:R-:W-:Y:S01]  /*57c0*/  IADD3.X R7, R13, R11, R5, P1, P2 ;  /* 0x0000000b0d077210 */ /* 0x000fe20000fe4405 */
[----:B------:R-:W-:Y:S01]  /*57d0*/  @P0 STG.E.U16 desc[UR40][R8.64+0x2], R59 ;  /* 0x0000023b08000986 */ /* 0x000fe2000c101528 */
[----:B------:R-:W-:Y:S01]  /*57e0*/  ISETP.GT.AND P1, PT, R3, RZ, P4 ;  /* 0x000000ff0300720c */ /* 0x000fe20002724270 */
[-C--:B------:R-:W-:Y:S01]  /*57f0*/  FMUL R67, R67, R88.reuse ;  /* 0x0000005843437220 */ /* 0x080fe20000400000 */
[----:B------:R-:W-:Y:S01]  /*5800*/  ISETP.GT.AND P0, PT, R3, RZ, P3 ;  /* 0x000000ff0300720c */ /* 0x000fe20001f04270 */
[----:B------:R-:W-:Y:S01]  /*5810*/  FMUL R68, R68, R88 ;  /* 0x0000005844447220 */ /* 0x000fe20000400000 */
[----:B------:R-:W-:Y:S01]  /*5820*/  F2FP.BF16.F32.PACK_AB R60, RZ, R60 ;  /* 0x0000003cff3c723e */ /* 0x000fe200000010ff */
[-C--:B------:R-:W-:Y:S01]  /*5830*/  FMUL R69, R69, R88.reuse ;  /* 0x0000005845457220 */ /* 0x080fe20000400000 */
[----:B------:R-:W-:Y:S01]  /*5840*/  F2FP.BF16.F32.PACK_AB R61, RZ, R61 ;  /* 0x0000003dff3d723e */ /* 0x000fe200000010ff */
[-C--:B------:R-:W-:Y:S01]  /*5850*/  FMUL R70, R70, R88.reuse ;  /* 0x0000005846467220 */ /* 0x080fe20000400000 */
[----:B------:R-:W-:Y:S01]  /*5860*/  F2FP.BF16.F32.PACK_AB R63, RZ, R63 ;  /* 0x0000003fff3f723e */ /* 0x000fe200000010ff */
[----:B------:R-:W-:Y:S01]  /*5870*/  FMUL R71, R71, R88 ;  /* 0x0000005847477220 */ /* 0x000fe20000400000 */
[----:B------:R-:W-:Y:S01]  /*5880*/  F2FP.BF16.F32.PACK_AB R62, RZ, R62 ;  /* 0x0000003eff3e723e */ /* 0x000fe200000010ff */
[----:B------:R-:W-:Y:S01]  /*5890*/  FMUL R72, R72, R88 ;  /* 0x0000005848487220 */ /* 0x000fe20000400000 */
[----:B------:R-:W-:Y:S01]  /*58a0*/  F2FP.BF16.F32.PACK_AB R64, RZ, R64 ;  /* 0x00000040ff40723e */ /* 0x000fe200000010ff */
[----:B------:R-:W-:Y:S01]  /*58b0*/  @P1 STG.E.U16 desc[UR40][R10.64+0x10], R60 ;  /* 0x0000103c0a001986 */ /* 0x000fe2000c101528 */
[----:B------:R-:W-:Y:S01]  /*58c0*/  ISETP.GT.AND P1, PT, R3, 0x8, P4 ;  /* 0x000000080300780c */ /* 0x000fe20002724270 */
[-C--:B------:R-:W-:Y:S01]  /*58d0*/  FMUL R73, R73, R88.reuse ;  /* 0x0000005849497220 */ /* 0x080fe20000400000 */
[----:B------:R-:W-:Y:S01]  /*58e0*/  ISETP.GT.AND P2, PT, R4, 0x11, PT ;  /* 0x000000110400780c */ /* 0x000fe20003f44270 */
[----:B------:R-:W-:Y:S01]  /*58f0*/  @P0 STG.E.U16 desc[UR40][R10.64+0x12], R61 ;  /* 0x0000123d0a000986 */ /* 0x000fe2000c101528 */
[----:B------:R-:W-:Y:S01]  /*5900*/  ISETP.GT.AND P0, PT, R3, 0x8, P3 ;  /* 0x000000080300780c */ /* 0x000fe20001f04270 */
[-C--:B------:R-:W-:Y:S01]  /*5910*/  FMUL R74, R74, R88.reuse ;  /* 0x000000584a4a7220 */ /* 0x080fe20000400000 */
[----:B------:R-:W-:Y:S01]  /*5920*/  ISETP.GT.AND P3, PT, R4, 0x10, PT ;  /* 0x000000100400780c */ /* 0x000fe20003f64270 */
[-C--:B------:R-:W-:Y:S01]  /*5930*/  FMUL R75, R75, R88.reuse ;  /* 0x000000584b4b7220 */ /* 0x080fe20000400000 */
[----:B------:R-:W-:Y:S01]  /*5940*/  F2FP.BF16.F32.PACK_AB R65, RZ, R65 ;  /* 0x00000041ff41723e */ /* 0x000fe200000010ff */
[----:B------:R-:W-:Y:S01]  /*5950*/  FMUL R76, R76, R88 ;  /* 0x000000584c4c7220 */ /* 0x000fe20000400000 */
[----:B------:R-:W-:Y:S01]  /*5960*/  F2FP.BF16.F32.PACK_AB R66, RZ, R66 ;  /* 0x00000042ff42723e */ /* 0x000fe200000010ff */
[----:B------:R-:W-:Y:S01]  /*5970*/  FMUL R77, R77, R88 ;  /* 0x000000584d4d7220 */ /* 0x000fe20000400000 */
[----:B------:R-:W-:Y:S01]  /*5980*/  F2FP.BF16.F32.PACK_AB R67, RZ, R67 ;  /* 0x00000043ff43723e */ /* 0x000fe200000010ff */
[----:B------:R-:W-:Y:S01]  /*5990*/  @P1 STG.E.U16 desc[UR40][R8.64+0x10], R62 ;  /* 0x0000103e08001986 */ /* 0x000fe2000c101528 */
[----:B------:R-:W-:Y:S01]  /*59a0*/  F2FP.BF16.F32.PACK_AB R68, RZ, R68 ;  /* 0x00000044ff44723e */ /* 0x000fe200000010ff */
[-C--:B------:R-:W-:Y:S01]  /*59b0*/  FMUL R78, R78, R88.reuse ;  /* 0x000000584e4e7220 */ /* 0x080fe20000400000 */
[----:B------:R-:W-:Y:S01]  /*59c0*/  ISETP.GT.AND P1, PT, R4, 0x19, PT ;  /* 0x000000190400780c */ /* 0x000fe20003f24270 */
[----:B------:R-:W-:Y:S01]  /*59d0*/  @P0 STG.E.U16 desc[UR40][R8.64+0x12], R63 ;  /* 0x0000123f08000986 */ /* 0x000fe2000c101528 */
[----:B------:R-:W-:Y:S01]  /*59e0*/  ISETP.GT.AND P0, PT, R3, RZ, P3 ;  /* 0x000000ff0300720c */ /* 0x000fe20001f04270 */
[-C--:B------:R-:W-:Y:S01]  /*59f0*/  FMUL R79, R79, R88.reuse ;  /* 0x000000584f4f7220 */ /* 0x080fe20000400000 */
[----:B------:R-:W-:Y:S01]  /*5a00*/  F2FP.BF16.F32.PACK_AB R69, RZ, R69 ;  /* 0x00000045ff45723e */ /* 0x000fe200000010ff */
[----:B------:R-:W-:Y:S01]  /*5a10*/  FMUL R80, R80, R88 ;  /* 0x0000005850507220 */ /* 0x000fe20000400000 */
[----:B------:R-:W-:Y:S01]  /*5a20*/  F2FP.BF16.F32.PACK_AB R70, RZ, R70 ;  /* 0x00000046ff46723e */ /* 0x000fe200000010ff */
        /* <DEDUP_REMOVED lines=8> */
[----:B------:R-:W-:Y:S01]  /*5ab0*/  @P0 STG.E.U16 desc[UR40][R10.64+0x20], R64 ;  /* 0x000020400a000986 */ /* 0x000fe2000c101528 */
[----:B------:R-:W-:Y:S01]  /*5ac0*/  ISETP.GT.AND P0, PT, R3, RZ, P2 ;  /* 0x000000ff0300720c */ /* 0x000fe20001704270 */
[-C--:B------:R-:W-:Y:S01]  /*5ad0*/  FMUL R85, R85, R88.reuse ;  /* 0x0000005855557220 */ /* 0x080fe20000400000 */
[----:B------:R-:W-:Y:S01]  /*5ae0*/  F2FP.BF16.F32.PACK_AB R75, RZ, R75 ;  /* 0x0000004bff4b723e */ /* 0x000fe200000010ff */
[-C--:B------:R-:W-:Y:S01]  /*5af0*/  FMUL R86, R86, R88.reuse ;  /* 0x0000005856567220 */ /* 0x080fe20000400000 */
[----:B------:R-:W-:Y:S01]  /*5b00*/  ISETP.GT.AND P5, PT, R4, 0x28, PT ;  /* 0x000000280400780c */ /* 0x000fe20003fa4270 */
[----:B------:R-:W-:Y:S01]  /*5b10*/  FMUL R87, R87, R88 ;  /* 0x0000005857577220 */ /* 0x000fe20000400000 */
[----:B------:R-:W-:Y:S01]  /*5b20*/  F2FP.BF16.F32.PACK_AB R76, RZ, R76 ;  /* 0x0000004cff4c723e */ /* 0x000fe200000010ff */
[-C--:B------:R-:W-:Y:S01]  /*5b30*/  FMUL R24, R24, R88.reuse ;  /* 0x0000005818187220 */ /* 0x080fe20000400000 */
[----:B------:R-:W-:Y:S01]  /*5b40*/  ISETP.GT.AND P4, PT, R4, 0x29, PT ;  /* 0x000000290400780c */ /* 0x000fe20003f84270 */
[-C--:B------:R-:W-:Y:S01]  /*5b50*/  FMUL R25, R25, R88.reuse ;  /* 0x0000005819197220 */ /* 0x080fe20000400000 */
[----:B------:R-:W-:Y:S01]  /*5b60*/  F2FP.BF16.F32.PACK_AB R77, RZ, R77 ;  /* 0x0000004dff4d723e */ /* 0x000fe200000010ff */
[----:B------:R-:W-:Y:S01]  /*5b70*/  FMUL R26, R26, R88 ;  /* 0x000000581a1a7220 */ /* 0x000fe20000400000 */
[----:B------:R-:W-:Y:S01]  /*5b80*/  F2FP.BF16.F32.PACK_AB R78, RZ, R78 ;  /* 0x0000004eff4e723e */ /* 0x000fe200000010ff */
[----:B------:R-:W-:Y:S01]  /*5b90*/  @P0 STG.E.U16 desc[UR40][R10.64+0x22], R65 ;  /* 0x000022410a000986 */ /* 0x000fe2000c101528 */
[----:B------:R-:W-:Y:S01]  /*5ba0*/  ISETP.GT.AND P0, PT, R3, 0x8, P3 ;  /* 0x000000080300780c */ /* 0x000fe20001f04270 */
[-C--:B------:R-:W-:Y:S01]  /*5bb0*/  FMUL R27, R27, R88.reuse ;  /* 0x000000581b1b7220 */ /* 0x080fe20000400000 */
[----:B------:R-:W-:Y:S01]  /*5bc0*/  F2FP.BF16.F32.PACK_AB R79, RZ, R79 ;  /* 0x0000004fff4f723e */ /* 0x000fe200000010ff */
[-C--:B------:R-:W-:Y:S01]  /*5bd0*/  FMUL R28, R28, R88.reuse ;  /* 0x000000581c1c7220 */ /* 0x080fe20000400000 */
[----:B------:R-:W-:Y:S01]  /*5be0*/  ISETP.GT.AND P3, PT, R4, 0x30, PT ;  /* 0x000000300400780c */ /* 0x000fe20003f64270 */
        /* <DEDUP_REMOVED lines=8> */
[----:B------:R-:W-:Y:S01]  /*5c70*/  @P0 STG.E.U16 desc[UR40][R8.64+0x20], R66 ;  /* 0x0000204208000986 */ /* 0x000fe2000c101528 */
[----:B------:R-:W-:Y:S01]  /*5c80*/  ISETP.GT.AND P0, PT, R3, 0x8, P2 ;  /* 0x000000080300780c */ /* 0x000fe20001704270 */
[-C--:B------:R-:W-:Y:S01]  /*5c90*/  FMUL R33, R33, R88.reuse ;  /* 0x0000005821217220 */ /* 0x080fe20000400000 */
[----:B------:R-:W-:Y:S01]  /*5ca0*/  ISETP.GT.AND P2, PT, R4, 0x18, PT ;  /* 0x000000180400780c */ /* 0x000fe20003f44270 */
[----:B------:R-:W-:Y:S01]  /*5cb0*/  FMUL R34, R34, R88 ;  /* 0x0000005822227220 */ /* 0x000fe20000400000 */
[----:B------:R-:W-:Y:S01]  /*5cc0*/  F2FP.BF16.F32.PACK_AB R84, RZ, R84 ;  /* 0x00000054ff54723e */ /* 0x000fe200000010ff */
[-C--:B------:R-:W-:Y:S01]  /*5cd0*/  FMUL R35, R35, R88.reuse ;  /* 0x0000005823237220 */ /* 0x080fe20000400000 */
[----:B------:R-:W-:Y:S01]  /*5ce0*/  P2R R5, PR, RZ, 0x20 ;  /* 0x00000020ff057803 */ /* 0x000fe20000000000 */
[-C--:B------:R-:W-:Y:S01]  /*5cf0*/  FMUL R36, R36, R88.reuse ;  /* 0x0000005824247220 */ /* 0x080fe20000400000 */
[----:B------:R-:W-:Y:S01]  /*5d00*/  F2FP.BF16.F32.PACK_AB R85, RZ, R85 ;  /* 0x00000055ff55723e */ /* 0x000fe200000010ff */
[----:B------:R-:W-:Y:S01]  /*5d10*/  FMUL R37, R37, R88 ;  /* 0x0000005825257220 */ /* 0x000fe20000400000 */
[----:B------:R-:W-:Y:S01]  /*5d20*/  F2FP.BF16.F32.PACK_AB R86, RZ, R86 ;  /* 0x00000056ff56723e */ /* 0x000fe200000010ff */
[-C--:B------:R-:W-:Y:S01]  /*5d30*/  FMUL R38, R38, R88.reuse ;  /* 0x0000005826267220 */ /* 0x080fe20000400000 */
[----:B------:R-:W-:Y:S01]  /*5d40*/  F2FP.BF16.F32.PACK_AB R87, RZ, R87 ;  /* 0x00000057ff57723e */ /* 0x000fe200000010ff */
[----:B------:R-:W-:Y:S01]  /*5d50*/  @P0 STG.E.U16 desc[UR40][R8.64+0x22], R67 ;  /* 0x0000224308000986 */ /* 0x000fe2000c101528 */
[----:B------:R-:W-:Y:S01]  /*5d60*/  ISETP.GT.AND P0, PT, R3, RZ, P2 ;  /* 0x000000ff0300720c */ /* 0x000fe20001704270 */
        /* <DEDUP_REMOVED lines=36> */
[----:B------:R-:W-:Y:S01]  /*5fb0*/  FMUL R55, R55, R88 ;  /* 0x0000005837377220 */ /* 0x000fe20000400000 */
[----:B------:R-:W-:-:S02]  /*5fc0*/  F2FP.BF16.F32.PACK_AB R39, RZ, R39 ;  /* 0x00000027ff27723e */ /* 0x000fc400000010ff */
[----:B------:R-:W-:Y:S01]  /*5fd0*/  F2FP.BF16.F32.PACK_AB R40, RZ, R40 ;  /* 0x00000028ff28723e */ /* 0x000fe200000010ff */
[----:B------:R-:W-:Y:S01]  /*5fe0*/  @P0 STG.E.U16 desc[UR40][R8.64+0x30], R70 ;  /* 0x0000304608000986 */ /* 0x000fe2000c101528 */
[----:B------:R-:W-:Y:S02]  /*5ff0*/  ISETP.GT.AND P0, PT, R3, 0x8, P1 ;  /* 0x000000080300780c */ /* 0x000fe40000f04270 */
[----:B------:R-:W-:Y:S02]  /*6000*/  ISETP.GT.AND P1, PT, R4, 0x21, PT ;  /* 0x000000210400780c */ /* 0x000fe40003f24270 */
[----:B------:R-:W-:Y:S02]  /*6010*/  F2FP.BF16.F32.PACK_AB R41, RZ, R41 ;  /* 0x00000029ff29723e */ /* 0x000fe400000010ff */
[----:B------:R-:W-:Y:S02]  /*6020*/  F2FP.BF16.F32.PACK_AB R42, RZ, R42 ;  /* 0x0000002aff2a723e */ /* 0x000fe400000010ff */
[----:B------:R-:W-:-:S02]  /*6030*/  F2FP.BF16.F32.PACK_AB R43, RZ, R43 ;  /* 0x0000002bff2b723e */ /* 0x000fc400000010ff */
[----:B------:R-:W-:Y:S02]  /*6040*/  F2FP.BF16.F32.PACK_AB R44, RZ, R44 ;  /* 0x0000002cff2c723e */ /* 0x000fe400000010ff */
[----:B------:R-:W-:Y:S01]  /*6050*/  F2FP.BF16.F32.PACK_AB R45, RZ, R45 ;  /* 0x0000002dff2d723e */ /* 0x000fe200000010ff */
[----:B------:R-:W-:Y:S01]  /*6060*/  @P0 STG.E.U16 desc[UR40][R8.64+0x32], R71 ;  /* 0x0000324708000986 */ /* 0x000fe2000c101528 */
[----:B------:R-:W-:Y:S02]  /*6070*/  ISETP.GT.AND P0, PT, R3, RZ, P2 ;  /* 0x000000ff0300720c */ /* 0x000fe40001704270 */
[----:B------:R-:W-:Y:S02]  /*6080*/  F2FP.BF16.F32.PACK_AB R46, RZ, R46 ;  /* 0x0000002eff2e723e */ /* 0x000fe400000010ff */
[----:B------:R-:W-:Y:S02]  /*6090*/  F2FP.BF16.F32.PACK_AB R47, RZ, R47 ;  /* 0x0000002fff2f723e */ /* 0x000fe400000010ff */
[----:B------:R-:W-:-:S02]  /*60a0*/  F2FP.BF16.F32.PACK_AB R48, RZ, R48 ;  /* 0x00000030ff30723e */ /* 0x000fc400000010ff */
[----:B------:R-:W-:Y:S02]  /*60b0*/  F2FP.BF16.F32.PACK_AB R49, RZ, R49 ;  /* 0x00000031ff31723e */ /* 0x000fe400000010ff */
[----:B------:R-:W-:Y:S02]  /*60c0*/  F2FP.BF16.F32.PACK_AB R50, RZ, R50 ;  /* 0x00000032ff32723e */ /* 0x000fe400000010ff */
[----:B------:R-:W-:Y:S01]  /*60d0*/  F2FP.BF16.F32.PACK_AB R51, RZ, R51 ;  /* 0x00000033ff33723e */ /* 0x000fe200000010ff */
[----:B------:R-:W-:Y:S01]  /*60e0*/  @P0 STG.E.U16 desc[UR40][R10.64+0x40], R72 ;  /* 0x000040480a000986 */ /* 0x000fe2000c101528 */
[----:B------:R-:W-:Y:S02]  /*60f0*/  ISETP.GT.AND P0, PT, R3, RZ, P1 ;  /* 0x000000ff0300720c */ /* 0x000fe40000f04270 */
[----:B------:R-:W-:Y:S02]  /*6100*/  F2FP.BF16.F32.PACK_AB R52, RZ, R52 ;  /* 0x00000034ff34723e */ /* 0x000fe400000010ff */
[----:B------:R-:W-:-:S02]  /*6110*/  F2FP.BF16.F32.PACK_AB R53, RZ, R53 ;  /* 0x00000035ff35723e */ /* 0x000fc400000010ff */
[----:B------:R-:W-:Y:S02]  /*6120*/  F2FP.BF16.F32.PACK_AB R54, RZ, R54 ;  /* 0x00000036ff36723e */ /* 0x000fe400000010ff */
[----:B------:R-:W-:-:S05]  /*6130*/  F2FP.BF16.F32.PACK_AB R55, RZ, R55 ;  /* 0x00000037ff37723e */ /* 0x000fca00000010ff */
[----:B------:R-:W-:Y:S01]  /*6140*/  @P0 STG.E.U16 desc[UR40][R10.64+0x42], R73 ;  /* 0x000042490a000986 */ /* 0x000fe2000c101528 */
[----:B------:R-:W-:Y:S02]  /*6150*/  ISETP.GT.AND P0, PT, R3, 0x8, P2 ;  /* 0x000000080300780c */ /* 0x000fe40001704270 */
[----:B------:R-:W-:-:S11]  /*6160*/  ISETP.GT.AND P2, PT, R4, 0x38, PT ;  /* 0x000000380400780c */ /* 0x000fd60003f44270 */
[----:B------:R-:W-:Y:S01]  /*6170*/  @P0 STG.E.U16 desc[UR40][R8.64+0x40], R74 ;  /* 0x0000404a08000986 */ /* 0x000fe2000c101528 */
[----:B------:R-:W-:-:S13]  /*6180*/  ISETP.GT.AND P0, PT, R3, 0x8, P1 ;  /* 0x000000080300780c */ /* 0x000fda0000f04270 */
[----:B------:R-:W-:Y:S01]  /*6190*/  @P0 STG.E.U16 desc[UR40][R8.64+0x42], R75 ;  /* 0x0000424b08000986 */ /* 0x000fe2000c101528 */
[----:B------:R-:W-:-:S13]  /*61a0*/  ISETP.GT.AND P0, PT, R3, RZ, P5 ;  /* 0x000000ff0300720c */ /* 0x000fda0002f04270 */
[----:B------:R-:W-:Y:S01]  /*61b0*/  @P0 STG.E.U16 desc[UR40][R10.64+0x50], R76 ;  /* 0x0000504c0a000986 */ /* 0x000fe2000c101528 */
[----:B------:R-:W-:-:S13]  /*61c0*/  ISETP.GT.AND P0, PT, R3, RZ, P4 ;  /* 0x000000ff0300720c */ /* 0x000fda0002704270 */
[----:B------:R-:W-:Y:S01]  /*61d0*/  @P0 STG.E.U16 desc[UR40][R10.64+0x52], R77 ;  /* 0x0000524d0a000986 */ /* 0x000fe2000c101528 */
[----:B------:R-:W-:-:S13]  /*61e0*/  ISETP.GT.AND P0, PT, R3, 0x8, P5 ;  /* 0x000000080300780c */ /* 0x000fda0002f04270 */
[----:B------:R-:W-:Y:S01]  /*61f0*/  @P0 STG.E.U16 desc[UR40][R8.64+0x50], R78 ;  /* 0x0000504e08000986 */ /* 0x000fe2000c101528 */
[----:B------:R-:W-:-:S13]  /*6200*/  ISETP.GT.AND P0, PT, R3, 0x8, P4 ;  /* 0x000000080300780c */ /* 0x000fda0002704270 */
[----:B------:R-:W-:Y:S01]  /*6210*/  @P0 STG.E.U16 desc[UR40][R8.64+0x52], R79 ;  /* 0x0000524f08000986 */ /* 0x000fe2000c101528 */
[----:B------:R-:W-:-:S13]  /*6220*/  ISETP.GT.AND P0, PT, R3, RZ, P3 ;  /* 0x000000ff0300720c */ /* 0x000fda0001f04270 */
[----:B------:R-:W-:Y:S01]  /*6230*/  @P0 STG.E.U16 desc[UR40][R10.64+0x60], R80 ;  /* 0x000060500a000986 */ /* 0x000fe2000c101528 */
[----:B------:R-:W-:-:S04]  /*6240*/  ISETP.GT.AND P0, PT, R4, 0x31, PT ;  /* 0x000000310400780c */ /* 0x000fc80003f04270 */
[----:B------:R-:W-:-:S13]  /*6250*/  ISETP.GT.AND P1, PT, R3, RZ, P0 ;  /* 0x000000ff0300720c */ /* 0x000fda0000724270 */
[----:B------:R-:W-:Y:S01]  /*6260*/  @P1 STG.E.U16 desc[UR40][R10.64+0x62], R81 ;  /* 0x000062510a001986 */ /* 0x000fe2000c101528 */
[----:B------:R-:W-:-:S13]  /*6270*/  ISETP.GT.AND P1, PT, R3, 0x8, P3 ;  /* 0x000000080300780c */ /* 0x000fda0001f24270 */
[----:B------:R-:W-:Y:S01]  /*6280*/  @P1 STG.E.U16 desc[UR40][R8.64+0x60], R82 ;  /* 0x0000605208001986 */ /* 0x000fe2000c101528 */
[----:B------:R-:W-:-:S13]  /*6290*/  ISETP.GT.AND P1, PT, R3, 0x8, P0 ;  /* 0x000000080300780c */ /* 0x000fda0000724270 */
[----:B------:R-:W-:Y:S01]  /*62a0*/  @P1 STG.E.U16 desc[UR40][R8.64+0x62], R83 ;  /* 0x0000625308001986 */ /* 0x000fe2000c101528 */
[----:B------:R-:W-:-:S05]  /*62b0*/  IADD3 R14, P1, R19, R8, RZ ;  /* 0x00000008130e7210 */ /* 0x000fca0007f3e0ff */
[----:B------:R-:W-:Y:S01]  /*62c0*/  IMAD.X R15, R13, 0x1, R9, P1 ;  /* 0x000000010d0f7824 */ /* 0x000fe200008e0609 */
[----:B------:R-:W-:-:S13]  /*62d0*/  ISETP.GT.AND P1, PT, R3, RZ, P2 ;  /* 0x000000ff0300720c */ /* 0x000fda0001724270 */
[----:B------:R-:W-:Y:S01]  /*62e0*/  @P1 STG.E.U16 desc[UR40][R10.64+0x70], R84 ;  /* 0x000070540a001986 */ /* 0x000fe2000c101528 */
[----:B------:R-:W-:-:S05]  /*62f0*/  IADD3 R20, P1, R19, R8, RZ ;  /* 0x0000000813147210 */ /* 0x000fca0007f3e0ff */
[----:B------:R-:W-:Y:S01]  /*6300*/  IMAD.X R21, R13, 0x1, R9, P1 ;  /* 0x000000010d157824 */ /* 0x000fe200008e0609 */
[----:B------:R-:W-:-:S05]  /*6310*/  IADD3 R12, P1, R19, R10, RZ ;  /* 0x0000000a130c7210 */ /* 0x000fca0007f3e0ff */
[----:B------:R-:W-:Y:S01]  /*6320*/  IMAD.X R13, R13, 0x1, R11, P1 ;  /* 0x000000010d0d7824 */ /* 0x000fe200008e060b */
[----:B------:R-:W-:-:S04]  /*6330*/  ISETP.GT.AND P1, PT, R4, 0x39, PT ;  /* 0x000000390400780c */ /* 0x000fc80003f24270 */
[----:B------:R-:W-:-:S13]  /*6340*/  ISETP.GT.AND P5, PT, R3, RZ, P1 ;  /* 0x000000ff0300720c */ /* 0x000fda0000fa4270 */
[----:B------:R-:W-:Y:S01]  /*6350*/  @P5 STG.E.U16 desc[UR40][R10.64+0x72], R85 ;  /* 0x000072550a005986 */ /* 0x000fe2000c101528 */
[----:B------:R-:W-:-:S13]  /*6360*/  ISETP.GT.AND P5, PT, R3, 0x8, P2 ;  /* 0x000000080300780c */ /* 0x000fda00017a4270 */
[----:B------:R-:W-:Y:S01]  /*6370*/  @P5 STG.E.U16 desc[UR40][R8.64+0x70], R86 ;  /* 0x0000705608005986 */ /* 0x000fe2000c101528 */
[----:B------:R-:W-:-:S13]  /*6380*/  ISETP.GT.AND P5, PT, R3, 0x8, P1 ;  /* 0x000000080300780c */ /* 0x000fda0000fa4270 */
[----:B------:R0:W-:Y:S01]  /*6390*/  @P5 STG.E.U16 desc[UR40][R8.64+0x72], R87 ;  /* 0x0000725708005986 */ /* 0x0001e2000c101528 */
[C---:B------:R-:W-:Y:S02]  /*63a0*/  ISETP.GT.AND P5, PT, R3.reuse, 0x80, P6 ;  /* 0x000000800300780c */ /* 0x040fe400037a4270 */
[----:B------:R-:W-:-:S11]  /*63b0*/  ISETP.GT.AND P6, PT, R3, 0x88, P6 ;  /* 0x000000880300780c */ /* 0x000fd600037c4270 */
[----:B------:R-:W-:Y:S01]  /*63c0*/  @P5 STG.E.U16 desc[UR40][R12.64], R24 ;  /* 0x000000180c005986 */ /* 0x000fe2000c101528 */
[----:B------:R-:W-:-:S04]  /*63d0*/  ISETP.GT.AND P5, PT, R4, 0x1, PT ;  /* 0x000000010400780c */ /* 0x000fc80003fa4270 */
[----:B------:R-:W-:-:S13]  /*63e0*/  ISETP.GT.AND P5, PT, R3, 0x80, P5 ;  /* 0x000000800300780c */ /* 0x000fda0002fa4270 */
[----:B0-----:R-:W-:Y:S02]  /*63f0*/  @P5 IMAD.MOV.U32 R8, RZ, RZ, R12 ;  /* 0x000000ffff085224 */ /* 0x001fe400078e000c */
[----:B------:R-:W-:-:S05]  /*6400*/  @P5 IMAD.MOV.U32 R9, RZ, RZ, R13 ;  /* 0x000000ffff095224 */ /* 0x000fca00078e000d */
[----:B------:R0:W-:Y:S01]  /*6410*/  @P5 STG.E.U16 desc[UR40][R8.64+0x2], R25 ;  /* 0x0000021908005986 */ /* 0x0001e2000c101528 */
[----:B------:R-:W-:-:S03]  /*6420*/  ISETP.NE.AND P5, PT, R5, RZ, PT ;  /* 0x000000ff0500720c */ /* 0x000fc60003fa5270 */
[----:B------:R-:W-:Y:S01]  /*6430*/  @P6 STG.E.U16 desc[UR40][R14.64], R26 ;  /* 0x0000001a0e006986 */ /* 0x000fe2000c101528 */
[----:B------:R-:W-:-:S04]  /*6440*/  ISETP.GT.AND P6, PT, R4, 0x1, PT ;  /* 0x000000010400780c */ /* 0x000fc80003fc4270 */
[----:B------:R-:W-:-:S13]  /*6450*/  ISETP.GT.AND P6, PT, R3, 0x88, P6 ;  /* 0x000000880300780c */ /* 0x000fda00037c4270 */
[----:B------:R-:W-:Y:S01]  /*6460*/  @P6 STG.E.U16 desc[UR40][R20.64+0x2], R27 ;  /* 0x0000021b14006986 */ /* 0x000fe2000c101528 */
[----:B------:R-:W-:-:S04]  /*6470*/  ISETP.GT.AND P6, PT, R4, 0x8, PT ;  /* 0x000000080400780c */ /* 0x000fc80003fc4270 */
[----:B------:R-:W-:-:S13]  /*6480*/  ISETP.GT.AND P6, PT, R3, 0x80, P6 ;  /* 0x000000800300780c */ /* 0x000fda00037c4270 */
[----:B0-----:R-:W-:Y:S02]  /*6490*/  @P6 IMAD.MOV.U32 R8, RZ, RZ, R12 ;  /* 0x000000ffff086224 */ /* 0x001fe400078e000c */
[----:B------:R-:W-:-:S05]  /*64a0*/  @P6 IMAD.MOV.U32 R9, RZ, RZ, R13 ;  /* 0x000000ffff096224 */ /* 0x000fca00078e000d */
[----:B------:R0:W-:Y:S01]  /*64b0*/  @P6 STG.E.U16 desc[UR40][R8.64+0x10], R28 ;  /* 0x0000101c08006986 */ /* 0x0001e2000c101528 */
[----:B------:R-:W-:-:S04]  /*64c0*/  ISETP.GT.AND P6, PT, R4, 0x9, PT ;  /* 0x000000090400780c */ /* 0x000fc80003fc4270 */
[----:B------:R-:W-:-:S13]  /*64d0*/  ISETP.GT.AND P6, PT, R3, 0x80, P6 ;  /* 0x000000800300780c */ /* 0x000fda00037c4270 */
[----:B0-----:R-:W-:Y:S02]  /*64e0*/  @P6 IMAD.MOV.U32 R8, RZ, RZ, R12 ;  /* 0x000000ffff086224 */ /* 0x001fe400078e000c */
[----:B------:R-:W-:-:S05]  /*64f0*/  @P6 IMAD.MOV.U32 R9, RZ, RZ, R13 ;  /* 0x000000ffff096224 */ /* 0x000fca00078e000d */
[----:B------:R0:W-:Y:S01]  /*6500*/  @P6 STG.E.U16 desc[UR40][R8.64+0x12], R29 ;  /* 0x0000121d08006986 */ /* 0x0001e2000c101528 */
[----:B------:R-:W-:-:S04]  /*6510*/  ISETP.GT.AND P6, PT, R4, 0x8, PT ;  /* 0x000000080400780c */ /* 0x000fc80003fc4270 */
[----:B------:R-:W-:-:S13]  /*6520*/  ISETP.GT.AND P6, PT, R3, 0x88, P6 ;  /* 0x000000880300780c */ /* 0x000fda00037c4270 */
        /* <DEDUP_REMOVED lines=45> */
[----:B------:R-:W-:Y:S01]  /*6800*/  @P6 STG.E.U16 desc[UR40][R8.64+0x42], R41 ;  /* 0x0000422908006986 */ /* 0x000fe2000c101528 */
[----:B------:R-:W-:-:S04]  /*6810*/  ISETP.GT.AND P6, PT, R4, 0x20, PT ;  /* 0x000000200400780c */ /* 0x000fc80003fc4270 */
[----:B------:R-:W-:-:S13]  /*6820*/  ISETP.GT.AND P6, PT, R3, 0x88, P6 ;  /* 0x000000880300780c */ /* 0x000fda00037c4270 */
[----:B------:R-:W-:Y:S01]  /*6830*/  @P6 STG.E.U16 desc[UR40][R6.64+0x40], R42 ;  /* 0x0000402a06006986 */ /* 0x000fe2000c101528 */
[----:B------:R-:W-:-:S04]  /*6840*/  ISETP.GT.AND P6, PT, R4, 0x21, PT ;  /* 0x000000210400780c */ /* 0x000fc80003fc4270 */
[----:B------:R-:W-:-:S13]  /*6850*/  ISETP.GT.AND P6, PT, R3, 0x88, P6 ;  /* 0x000000880300780c */ /* 0x000fda00037c4270 */
[----:B------:R-:W-:Y:S02]  /*6860*/  @P6 IMAD.MOV.U32 R4, RZ, RZ, R6 ;  /* 0x000000ffff046224 */ /* 0x000fe400078e0006 */
[----:B------:R-:W-:-:S05]  /*6870*/  @P6 IMAD.MOV.U32 R5, RZ, RZ, R7 ;  /* 0x000000ffff056224 */ /* 0x000fca00078e0007 */
[----:B------:R0:W-:Y:S01]  /*6880*/  @P6 STG.E.U16 desc[UR40][R4.64+0x42], R43 ;  /* 0x0000422b04006986 */ /* 0x0001e2000c101528 */
[C---:B------:R-:W-:Y:S02]  /*6890*/  ISETP.GT.AND P6, PT, R3.reuse, 0x80, P5 ;  /* 0x000000800300780c */ /* 0x040fe40002fc4270 */
[----:B------:R-:W-:-:S11]  /*68a0*/  ISETP.GT.AND P5, PT, R3, 0x88, P5 ;  /* 0x000000880300780c */ /* 0x000fd60002fa4270 */
[----:B0-----:R-:W-:Y:S02]  /*68b0*/  @P6 IMAD.MOV.U32 R4, RZ, RZ, R12 ;  /* 0x000000ffff046224 */ /* 0x001fe400078e000c */
[----:B------:R-:W-:-:S05]  /*68c0*/  @P6 IMAD.MOV.U32 R5, RZ, RZ, R13 ;  /* 0x000000ffff056224 */ /* 0x000fca00078e000d */
[----:B------:R0:W-:Y:S01]  /*68d0*/  @P6 STG.E.U16 desc[UR40][R4.64+0x50], R44 ;  /* 0x0000502c04006986 */ /* 0x0001e2000c101528 */
[C---:B------:R-:W-:Y:S02]  /*68e0*/  ISETP.GT.AND P6, PT, R3.reuse, 0x80, P4 ;  /* 0x000000800300780c */ /* 0x040fe400027c4270 */
[----:B------:R-:W-:-:S11]  /*68f0*/  ISETP.GT.AND P4, PT, R3, 0x88, P4 ;  /* 0x000000880300780c */ /* 0x000fd60002784270 */
[----:B0-----:R-:W-:Y:S02]  /*6900*/  @P6 IMAD.MOV.U32 R4, RZ, RZ, R12 ;  /* 0x000000ffff046224 */ /* 0x001fe400078e000c */
[----:B------:R-:W-:-:S05]  /*6910*/  @P6 IMAD.MOV.U32 R5, RZ, RZ, R13 ;  /* 0x000000ffff056224 */ /* 0x000fca00078e000d */
[----:B------:R0:W-:Y:S02]  /*6920*/  @P6 STG.E.U16 desc[UR40][R4.64+0x52], R45 ;  /* 0x0000522d04006986 */ /* 0x0001e4000c101528 */
[----:B0-----:R-:W-:Y:S02]  /*6930*/  @P5 IMAD.MOV.U32 R4, RZ, RZ, R6 ;  /* 0x000000ffff045224 */ /* 0x001fe400078e0006 */
[----:B------:R-:W-:-:S05]  /*6940*/  @P5 IMAD.MOV.U32 R5, RZ, RZ, R7 ;  /* 0x000000ffff055224 */ /* 0x000fca00078e0007 */
[----:B------:R0:W-:Y:S01]  /*6950*/  @P5 STG.E.U16 desc[UR40][R4.64+0x50], R46 ;  /* 0x0000502e04005986 */ /* 0x0001e2000c101528 */
[C---:B------:R-:W-:Y:S02]  /*6960*/  ISETP.GT.AND P5, PT, R3.reuse, 0x80, P3 ;  /* 0x000000800300780c */ /* 0x040fe40001fa4270 */
[----:B------:R-:W-:Y:S01]  /*6970*/  ISETP.GT.AND P3, PT, R3, 0x88, P3 ;  /* 0x000000880300780c */ /* 0x000fe20001f64270 */
        /* <DEDUP_REMOVED lines=17> */
[----:B------:R0:W-:Y:S02]  /*6a90*/  @P3 STG.E.U16 desc[UR40][R4.64+0x60], R50 ;  /* 0x0000603204003986 */ /* 0x0001e4000c101528 */
[----:B0-----:R-:W-:Y:S02]  /*6aa0*/  @P0 IMAD.MOV.U32 R4, RZ, RZ, R6 ;  /* 0x000000ffff040224 */ /* 0x001fe400078e0006 */
[----:B------:R-:W-:-:S05]  /*6ab0*/  @P0 IMAD.MOV.U32 R5, RZ, RZ, R7 ;  /* 0x000000ffff050224 */ /* 0x000fca00078e0007 */
[----:B------:R0:W-:Y:S02]  /*6ac0*/  @P0 STG.E.U16 desc[UR40][R4.64+0x62], R51 ;  /* 0x0000623304000986 */ /* 0x0001e4000c101528 */
[----:B0-----:R-:W-:Y:S02]  /*6ad0*/  @P5 IMAD.MOV.U32 R4, RZ, RZ, R12 ;  /* 0x000000ffff045224 */ /* 0x001fe400078e000c */
[----:B------:R-:W-:-:S05]  /*6ae0*/  @P5 IMAD.MOV.U32 R5, RZ, RZ, R13 ;  /* 0x000000ffff055224 */ /* 0x000fca00078e000d */
[----:B------:R0:W-:Y:S04]  /*6af0*/  @P5 STG.E.U16 desc[UR40][R4.64+0x70], R52 ;  /* 0x0000703404005986 */ /* 0x0001e8000c101528 */
[----:B------:R1:W-:Y:S01]  /*6b00*/  @P4 STG.E.U16 desc[UR40][R12.64+0x72], R53 ;  /* 0x000072350c004986 */ /* 0x0003e2000c101528 */
[----:B0-----:R-:W-:Y:S02]  /*6b10*/  @P2 IMAD.MOV.U32 R4, RZ, RZ, R6 ;  /* 0x000000ffff042224 */ /* 0x001fe400078e0006 */
[----:B------:R-:W-:-:S05]  /*6b20*/  @P2 IMAD.MOV.U32 R5, RZ, RZ, R7 ;  /* 0x000000ffff052224 */ /* 0x000fca00078e0007 */
[----:B------:R1:W-:Y:S04]  /*6b30*/  @P2 STG.E.U16 desc[UR40][R4.64+0x70], R54 ;  /* 0x0000703604002986 */ /* 0x0003e8000c101528 */
[----:B------:R1:W-:Y:S02]  /*6b40*/  @P1 STG.E.U16 desc[UR40][R6.64+0x72], R55 ;  /* 0x0000723706001986 */ /* 0x0003e4000c101528 */
.L_x_153:
[----:B------:R-:W-:Y:S05]  /*6b50*/  BSYNC B0 ;  /* 0x0000000000007941 */ /* 0x000fea0003800000 */
.L_x_29:
[----:B------:R-:W-:Y:S01]  /*6b60*/  IADD3 R16, P0, R16, UR38, RZ ;  /* 0x0000002610107c10 */ /* 0x000fe2000ff1e0ff */
[----:B------:R-:W-:Y:S01]  /*6b70*/  ULDC.64 UR4, c[0x0][0x650] ;  /* 0x0001940000047ab9 */ /* 0x000fe20000000a00 */
[----:B------:R-:W-:Y:S01]  /*6b80*/  PRMT R3, RZ, 0x7610, R3 ;  /* 0x00007610ff037816 */ /* 0x000fe20000000003 */
[----:B------:R-:W-:Y:S01]  /*6b90*/  IMAD.MOV.U32 R100, RZ, RZ, -0x1 ;  /* 0xffffffffff647424 */ /* 0x000fe200078e00ff */
[----:B------:R-:W-:Y:S01]  /*6ba0*/  IADD3.X R17, R17, UR37, RZ, P0, !PT ;  /* 0x0000002511117c10 */ /* 0x000fe200087fe4ff */
[----:B------:R-:W-:Y:S01]  /*6bb0*/  IMAD.MOV.U32 R19, RZ, RZ, -0x1 ;  /* 0xffffffffff137424 */ /* 0x000fe200078e00ff */
[----:B------:R-:W-:-:S04]  /*6bc0*/  ISETP.GE.U32.AND P0, PT, R16, UR4, PT ;  /* 0x0000000410007c0c */ /* 0x000fc8000bf06070 */
[----:B------:R-:W-:-:S13]  /*6bd0*/  ISETP.GE.U32.AND.EX P0, PT, R17, UR5, PT, P0 ;  /* 0x0000000511007c0c */ /* 0x000fda000bf06100 */
[----:B------:R-:W-:Y:S05]  /*6be0*/  @P0 BRA `(.L_x_154) ;  /* 0x0000000400500947 */ /* 0x000fea0003800000 */
[----:B0-----:R-:W0:Y:S01]  /*6bf0*/  LDC.64 R10, c[0x0][0x628] ;  /* 0x00018a00ff0a7b82 */ /* 0x001e220000000a00 */
[----:B-1----:R-:W1:Y:S01]  /*6c00*/  S2R R12, SR_CTAID.X ;  /* 0x00000000000c7919 */ /* 0x002e620000002500 */
[----:B----4-:R-:W-:Y:S02]  /*6c10*/  IMAD.MOV.U32 R8, RZ, RZ, R16 ;  /* 0x000000ffff087224 */ /* 0x010fe400078e0010 */
[----:B------:R-:W-:Y:S01]  /*6c20*/  IMAD.MOV.U32 R9, RZ, RZ, R17 ;  /* 0x000000ffff097224 */ /* 0x000fe200078e0011 */
[----:B------:R-:W4:Y:S03]  /*6c30*/  S2R R20, SR_CTAID.Y ;  /* 0x0000000000147919 */ /* 0x000f260000002600 */
[----:B------:R-:W1:Y:S08]  /*6c40*/  LDC R0, c[0x0][0x630] ;  /* 0x00018c00ff007b82 */ /* 0x000e700000000800 */
[----:B------:R-:W1:Y:S01]  /*6c50*/  LDC.64 R14, c[0x0][0x620] ;  /* 0x00018800ff0e7b82 */ /* 0x000e620000000a00 */
[----:B0-----:R-:W-:-:S04]  /*6c60*/  ISETP.NE.U32.AND P0, PT, R10, RZ, PT ;  /* 0x000000ff0a00720c */ /* 0x001fc80003f05070 */
[----:B------:R-:W-:-:S13]  /*6c70*/  ISETP.NE.AND.EX P0, PT, R11, RZ, PT, P0 ;  /* 0x000000ff0b00720c */ /* 0x000fda0003f05300 */
[----:B-1--4-:R-:W-:Y:S05]  /*6c80*/  @!P0 BRA `(.L_x_155) ;  /* 0x0000000000288947 */ /* 0x012fea0003800000 */
        /* <DEDUP_REMOVED lines=10> */
.L_x_155:
[-CC-:B------:R-:W-:Y:S01]  /*6d30*/  SHF.R.U64 R19, R8, R0.reuse, R9.reuse ;  /* 0x0000000008137219 */ /* 0x180fe20000001209 */
[----:B------:R-:W0:Y:S01]  /*6d40*/  LDC.64 R26, c[0x0][0x640] ;  /* 0x00019000ff1a7b82 */ /* 0x000e220000000a00 */
[----:B------:R-:W-:Y:S01]  /*6d50*/  SHF.R.U32.HI R0, RZ, R0, R9 ;  /* 0x00000000ff007219 */ /* 0x000fe20000011609 */
[----:B------:R-:W-:Y:S01]  /*6d60*/  ULDC UR4, c[0x0][0x150] ;  /* 0x0000540000047ab9 */ /* 0x000fe20000000800 */
[----:B------:R-:W-:Y:S02]  /*6d70*/  IADD3 R3, P0, RZ, -R19, RZ ;  /* 0x80000013ff037210 */ /* 0x000fe40007f1e0ff */
[----:B------:R-:W-:-:S03]  /*6d80*/  I2FP.F32.U32 R7, R12 ;  /* 0x0000000c00077245 */ /* 0x000fc60000201000 */
[----:B------:R-:W1:Y:S01]  /*6d90*/  LDC R6, c[0x0][0x618] ;  /* 0x00018600ff067b82 */ /* 0x000e620000000800 */
[----:B------:R-:W-:Y:S02]  /*6da0*/  IMAD.X R5, RZ, RZ, ~R0, P0 ;  /* 0x000000ffff057224 */ /* 0x000fe400000e0e00 */
[----:B------:R-:W-:Y:S01]  /*6db0*/  FMUL R7, R7, UR4 ;  /* 0x0000000407077c20 */ /* 0x000fe20008400000 */
[----:B------:R-:W-:Y:S01]  /*6dc0*/  ULDC UR4, c[0x0][0x154] ;  /* 0x0000550000047ab9 */ /* 0x000fe20000000800 */
[-C--:B------:R-:W-:Y:S02]  /*6dd0*/  IMAD R0, R5, R14.reuse, RZ ;  /* 0x0000000e05007224 */ /* 0x080fe400078e02ff */
[C---:B------:R-:W-:Y:S01]  /*6de0*/  IMAD.WIDE.U32 R4, R3.reuse, R14, R16 ;  /* 0x0000000e03047225 */ /* 0x040fe200078e0010 */
[----:B------:R-:W4:Y:S01]  /*6df0*/  LDC R8, c[0x0][0x608] ;  /* 0x00018200ff087b82 */ /* 0x000f220000000800 */
[----:B------:R-:W2:Y:S02]  /*6e00*/  F2I.U32.TRUNC.NTZ R7, R7 ;  /* 0x0000000700077305 */ /* 0x000ea4000020f000 */
[----:B------:R-:W-:Y:S01]  /*6e10*/  IMAD R3, R3, R15, R0 ;  /* 0x0000000f03037224 */ /* 0x000fe200078e0200 */
[----:B------:R-:W-:-:S03]  /*6e20*/  I2FP.F32.U32 R0, R20 ;  /* 0x0000001400007245 */ /* 0x000fc60000201000 */
[----:B------:R-:W-:Y:S01]  /*6e30*/  IMAD.IADD R3, R5, 0x1, R3 ;  /* 0x0000000105037824 */ /* 0x000fe200078e0203 */
[----:B------:R-:W3:Y:S01]  /*6e40*/  LDC R11, c[0x0][0x658] ;  /* 0x00019600ff0b7b82 */ /* 0x000ee20000000800 */
[----:B0-----:R-:W-:-:S04]  /*6e50*/  ISETP.NE.U32.AND P0, PT, R26, RZ, PT ;  /* 0x000000ff1a00720c */ /* 0x001fc80003f05070 */
[----:B------:R-:W-:-:S03]  /*6e60*/  ISETP.NE.AND.EX P0, PT, R27, RZ, PT, P0 ;  /* 0x000000ff1b00720c */ /* 0x000fc60003f05300 */
[----:B------:R-:W0:Y:S01]  /*6e70*/  LDC R9, c[0x0][0x144] ;  /* 0x00005100ff097b82 */ /* 0x000e220000000800 */
[-C--:B-1----:R-:W-:Y:S01]  /*6e80*/  SHF.R.U64 R10, R4, R6.reuse, R3 ;  /* 0x00000006040a7219 */ /* 0x082fe20000001203 */
[----:B--2---:R-:W-:Y:S01]  /*6e90*/  IMAD.MOV R7, RZ, RZ, -R7 ;  /* 0x000000ffff077224 */ /* 0x004fe200078e0a07 */
[----:B------:R-:W-:Y:S01]  /*6ea0*/  SHF.R.U32.HI R3, RZ, R6, R3 ;  /* 0x00000006ff037219 */ /* 0x000fe20000011603 */
[----:B------:R-:W-:-:S04]  /*6eb0*/  FMUL R6, R0, UR4 ;  /* 0x0000000400067c20 */ /* 0x000fc80008400000 */
[----:B------:R-:W1:Y:S01]  /*6ec0*/  LDC R21, c[0x0][0x148] ;  /* 0x00005200ff157b82 */ /* 0x000e620000000800 */
[----:B------:R2:W0:Y:S01]  /*6ed0*/  F2I.U32.TRUNC.NTZ R14, R6 ;  /* 0x00000006000e7305 */ /* 0x000422000020f000 */
[-CC-:B----4-:R-:W-:Y:S02]  /*6ee0*/  SHF.R.U64 R13, R10, R8.reuse, R3.reuse ;  /* 0x000000080a0d7219 */ /* 0x190fe40000001203 */
[----:B------:R-:W-:-:S04]  /*6ef0*/  SHF.R.U32.HI R0, RZ, R8, R3 ;  /* 0x00000008ff007219 */ /* 0x000fc80000011603 */
[----:B------:R-:W4:Y:S01]  /*6f00*/  LDC R24, c[0x0][0x600] ;  /* 0x00018000ff187b82 */ /* 0x000f220000000800 */
[-CC-:B---3--:R-:W-:Y:S02]  /*6f10*/  SHF.R.U64 R15, R13, R11.reuse, R0.reuse ;  /* 0x0000000b0d0f7219 */ /* 0x188fe40000001200 */
[----:B------:R-:W-:-:S03]  /*6f20*/  SHF.R.U32.HI R5, RZ, R11, R0 ;  /* 0x0000000bff057219 */ /* 0x000fc60000011600 */
[----:B------:R-:W-:Y:S02]  /*6f30*/  IMAD.MOV.U32 R4, RZ, RZ, R15 ;  /* 0x000000ffff047224 */ /* 0x000fe400078e000f */
[----:B------:R-:W3:Y:S01]  /*6f40*/  LDC R28, c[0x0][0x648] ;  /* 0x00019200ff1c7b82 */ /* 0x000ee20000000800 */
[----:B0-----:R-:W-:-:S07]  /*6f50*/  IMAD R25, R9, R7, R12 ;  /* 0x0000000709197224 */ /* 0x001fce00078e020c */
[----:B------:R-:W0:Y:S08]  /*6f60*/  LDC R29, c[0x0][0x638] ;  /* 0x00018e00ff1d7b82 */ /* 0x000e300000000800 */
[----:B------:R-:W0:Y:S01]  /*6f70*/  LDC R30, c[0x0][0x610] ;  /* 0x00018400ff1e7b82 */ /* 0x000e220000000800 */
[----:B-12-4-:R-:W-:Y:S05]  /*6f80*/  @!P0 BRA `(.L_x_156) ;  /* 0x0000000000288947 */ /* 0x016fea0003800000 */
        /* <DEDUP_REMOVED lines=10> */
.L_x_156:
[----:B------:R-:W-:Y:S01]  /*7030*/  ISETP.NE.AND P0, PT, R2, 0x1, PT ;  /* 0x000000010200780c */ /* 0x000fe20003f05270 */
[----:B------:R-:W-:Y:S01]  /*7040*/  IMAD.MOV R14, RZ, RZ, -R14 ;  /* 0x000000ffff0e7224 */ /* 0x000fe200078e0a0e */
[----:B---3--:R-:W-:Y:S01]  /*7050*/  SHF.R.U64 R3, R4, R28, R5 ;  /* 0x0000001c04037219 */ /* 0x008fe20000001205 */
[----:B------:R-:W-:Y:S01]  /*7060*/  VIADD R5, R24, 0xffffffff ;  /* 0xffffffff18057836 */ /* 0x000fe20000000000 */
[----:B------:R-:W-:-:S03]  /*7070*/  LOP3.LUT R0, R13, R98, RZ, 0xc0, !PT ;  /* 0x000000620d007212 */ /* 0x000fc600078ec0ff */
[----:B------:R-:W-:Y:S01]  /*7080*/  IMAD.MOV R4, RZ, RZ, -R3 ;  /* 0x000000ffff047224 */ /* 0x000fe200078e0a03 */
[----:B------:R-:W-:Y:S01]  /*7090*/  LOP3.LUT R10, R10, R5, RZ, 0xc0, !PT ;  /* 0x000000050a0a7212 */ /* 0x000fe200078ec0ff */
[----:B------:R-:W-:Y:S02]  /*70a0*/  IMAD R0, R91, R3, R0 ;  /* 0x000000035b007224 */ /* 0x000fe400078e0200 */
[----:B0-----:R-:W-:Y:S02]  /*70b0*/  IMAD R3, R4, R29, R15 ;  /* 0x0000001d04037224 */ /* 0x001fe400078e020f */
[----:B------:R-:W-:Y:S02]  /*70c0*/  @P0 IMAD R25, R21, R14, R20 ;  /* 0x0000000e15190224 */ /* 0x000fe400078e0214 */
[----:B------:R-:W-:Y:S02]  /*70d0*/  IMAD R5, R3, R24, R10 ;  /* 0x0000001803057224 */ /* 0x000fe400078e020a */
[----:B------:R-:W-:-:S02]  /*70e0*/  IMAD R0, R0, R30, R25 ;  /* 0x0000001e00007224 */ /* 0x000fc400078e0219 */
[----:B------:R-:W-:-:S03]  /*70f0*/  IMAD.MOV.U32 R4, RZ, RZ, 0x1 ;  /* 0x00000001ff047424 */ /* 0x000fc600078e00ff */
[----:B------:R-:W-:Y:S02]  /*7100*/  SEL R100, R5, R0, !P0 ;  /* 0x0000000005647207 */ /* 0x000fe40004000000 */
[----:B------:R-:W-:Y:S02]  /*7110*/  PRMT R3, R4, 0x7610, R3 ;  /* 0x0000761004037816 */ /* 0x000fe40000000003 */
[----:B------:R-:W-:-:S07]  /*7120*/  SEL R0, R0, R5, !P0 ;  /* 0x0000000500007207 */ /* 0x000fce0004000000 */
.L_x_154:
[----:B------:R-:W-:Y:S01]  /*7130*/  LOP3.LUT P0, RZ, R3, 0xff, RZ, 0xc0, !PT ;  /* 0x000000ff03ff7812 */ /* 0x000fe2000780c0ff */
[----:B------:R-:W-:-:S12]  /*7140*/  IMAD.MOV.U32 R107, RZ, RZ, R0 ;  /* 0x000000ffff6b7224 */ /* 0x000fd800078e0000 */
[----:B------:R-:W-:Y:S05]  /*7150*/  @P0 BRA `(.L_x_157) ;  /* 0xffffffa000640947 */ /* 0x000fea000383ffff */
[----:B------:R-:W-:Y:S05]  /*7160*/  EXIT ;  /* 0x000000000000794d */ /* 0x000fea0003800000 */
.L_x_4:
        /* <DEDUP_REMOVED lines=26> */
.L_x_159:
[--C-:B------:R-:W-:Y:S01]  /*7310*/  SHF.R.U64 R14, R12, R20, R13.reuse ;  /* 0x000000140c0e7219 */ /* 0x100fe2000000120d */
[----:B------:R-:W0:Y:S01]  /*7320*/  LDC R24, c[0x0][0x618] ;  /* 0x00018600ff187b82 */ /* 0x000e220000000800 */
[----:B------:R-:W-:Y:S01]  /*7330*/  I2FP.F32.U32 R8, R6 ;  /* 0x0000000600087245 */ /* 0x000fe20000201000 */
[----:B------:R-:W-:Y:S01]  /*7340*/  ULDC UR4, c[0x0][0x150] ;  /* 0x0000540000047ab9 */ /* 0x000fe20000000800 */
[----:B------:R-:W-:Y:S02]  /*7350*/  SHF.R.U32.HI R7, RZ, R20, R13 ;  /* 0x00000014ff077219 */ /* 0x000fe4000001160d */
[----:B------:R-:W-:Y:S01]  /*7360*/  IADD3 R11, P0, RZ, -R14, RZ ;  /* 0x8000000eff0b7210 */ /* 0x000fe20007f1e0ff */
[----:B------:R-:W-:Y:S01]  /*7370*/  FMUL R13, R8, UR4 ;  /* 0x00000004080d7c20 */ /* 0x000fe20008400000 */
[----:B------:R-:W-:Y:S01]  /*7380*/  ULDC UR4, c[0x0][0x154] ;  /* 0x0000550000047ab9 */ /* 0x000fe20000000800 */
[----:B------:R-:W1:Y:S02]  /*7390*/  LDC.64 R26, c[0x0][0x640] ;  /* 0x00019000ff1a7b82 */ /* 0x000e640000000a00 */
[----:B------:R-:W-:-:S02]  /*73a0*/  IMAD.X R7, RZ, RZ, ~R7, P0 ;  /* 0x000000ffff077224 */ /* 0x000fc400000e0e07 */
[----:B------:R-:W2:Y:S01]  /*73b0*/  F2I.U32.TRUNC.NTZ R13, R13 ;  /* 0x0000000d000d7305 */ /* 0x000ea2000020f000 */
[----:B------:R-:W-:-:S03]  /*73c0*/  IMAD.WIDE.U32 R8, R11, R22, R16 ;  /* 0x000000160b087225 */ /* 0x000fc600078e0010 */
[----:B------:R-:W3:Y:S01]  /*73d0*/  LDC R15, c[0x0][0x144] ;  /* 0x00005100ff0f7b82 */ /* 0x000ee20000000800 */
[----:B------:R-:W-:-:S04]  /*73e0*/  IMAD R10, R7, R22, RZ ;  /* 0x00000016070a7224 */ /* 0x000fc800078e02ff */
[----:B------:R-:W-:Y:S02]  /*73f0*/  IMAD R7, R11, R23, R10 ;  /* 0x000000170b077224 */ /* 0x000fe400078e020a */
[----:B------:R-:W-:Y:S01]  /*7400*/  IMAD.MOV.U32 R10, RZ, RZ, -0x1 ;  /* 0xffffffffff0a7424 */ /* 0x000fe200078e00ff */
[----:B------:R-:W4:Y:S01]  /*7410*/  LDC R20, c[0x0][0x608] ;  /* 0x00018200ff147b82 */ /* 0x000f220000000800 */
[----:B------:R-:W-:Y:S01]  /*7420*/  IMAD.IADD R7, R9, 0x1, R7 ;  /* 0x0000000109077824 */ /* 0x000fe200078e0207 */
[----:B------:R-:W-:-:S04]  /*7430*/  I2FP.F32.U32 R9, R5 ;  /* 0x0000000500097245 */ /* 0x000fc80000201000 */
[-C--:B0-----:R-:W-:Y:S01]  /*7440*/  SHF.R.U64 R12, R8, R24.reuse, R7 ;  /* 0x00000018080c7219 */ /* 0x081fe20000001207 */
[----:B--2---:R-:W-:Y:S01]  /*7450*/  IMAD.MOV R8, RZ, RZ, -R13 ;  /* 0x000000ffff087224 */ /* 0x004fe200078e0a0d */
[----:B------:R-:W0:Y:S01]  /*7460*/  LDC R11, c[0x0][0x658] ;  /* 0x00019600ff0b7b82 */ /* 0x000e220000000800 */
[----:B-1----:R-:W-:Y:S01]  /*7470*/  ISETP.NE.U32.AND P0, PT, R26, RZ, PT ;  /* 0x000000ff1a00720c */ /* 0x002fe20003f05070 */
[----:B------:R-:W-:Y:S01]  /*7480*/  FMUL R9, R9, UR4 ;  /* 0x0000000409097c20 */ /* 0x000fe20008400000 */
[----:B------:R-:W-:Y:S02]  /*7490*/  SHF.R.U32.HI R7, RZ, R24, R7 ;  /* 0x00000018ff077219 */ /* 0x000fe40000011607 */
[----:B------:R-:W-:-:S03]  /*74a0*/  ISETP.NE.AND.EX P0, PT, R27, RZ, PT, P0 ;  /* 0x000000ff1b00720c */ /* 0x000fc60003f05300 */
[----:B------:R-:W1:Y:S01]  /*74b0*/  LDC R22, c[0x0][0x148] ;  /* 0x00005200ff167b82 */ /* 0x000e620000000800 */
[----:B---3--:R-:W-:Y:S02]  /*74c0*/  IMAD R23, R15, R8, R6 ;  /* 0x000000080f177224 */ /* 0x008fe400078e0206 */
[----:B------:R-:W-:-:S05]  /*74d0*/  IMAD.MOV.U32 R8, RZ, RZ, 0x1 ;  /* 0x00000001ff087424 */ /* 0x000fca00078e00ff */
[----:B------:R-:W2:Y:S01]  /*74e0*/  LDC R21, c[0x0][0x600] ;  /* 0x00018000ff157b82 */ /* 0x000ea20000000800 */
[-CC-:B----4-:R-:W-:Y:S02]  /*74f0*/  SHF.R.U64 R15, R12, R20.reuse, R7.reuse ;  /* 0x000000140c0f7219 */ /* 0x190fe40000001207 */
[----:B------:R-:W-:Y:S02]  /*7500*/  SHF.R.U32.HI R6, RZ, R20, R7 ;  /* 0x00000014ff067219 */ /* 0x000fe40000011607 */
[----:B------:R3:W4:Y:S03]  /*7510*/  F2I.U32.TRUNC.NTZ R20, R9 ;  /* 0x0000000900147305 */ /* 0x000726000020f000 */
[----:B------:R-:W1:Y:S01]  /*7520*/  LDC R25, c[0x0][0x648] ;  /* 0x00019200ff197b82 */ /* 0x000e620000000800 */
[-C--:B0-----:R-:W-:Y:S02]  /*7530*/  SHF.R.U64 R19, R15, R11.reuse, R6 ;  /* 0x0000000b0f137219 */ /* 0x081fe40000001206 */
[----:B------:R-:W-:-:S02]  /*7540*/  SHF.L.U32 R10, R10, R11, RZ ;  /* 0x0000000b0a0a7219 */ /* 0x000fc400000006ff */
[-C--:B------:R-:W-:Y:S01]  /*7550*/  SHF.R.U32.HI R7, RZ, R11.reuse, R6 ;  /* 0x0000000bff077219 */ /* 0x080fe20000011606 */
[----:B------:R-:W-:Y:S01]  /*7560*/  IMAD.MOV.U32 R6, RZ, RZ, R19 ;  /* 0x000000ffff067224 */ /* 0x000fe200078e0013 */
[----:B------:R-:W-:Y:S01]  /*7570*/  SHF.L.U32 R24, R8, R11, RZ ;  /* 0x0000000b08187219 */ /* 0x000fe200000006ff */
[----:B------:R-:W0:Y:S01]  /*7580*/  LDC R28, c[0x0][0x638] ;  /* 0x00018e00ff1c7b82 */ /* 0x000e220000000800 */
[----:B------:R-:W-:-:S07]  /*7590*/  LOP3.LUT R30, RZ, R10, RZ, 0x33, !PT ;  /* 0x0000000aff1e7212 */ /* 0x000fce00078e33ff */
[----:B------:R-:W0:Y:S01]  /*75a0*/  LDC R29, c[0x0][0x610] ;  /* 0x00018400ff1d7b82 */ /* 0x000e220000000800 */
[----:B---34-:R-:W-:Y:S05]  /*75b0*/  @!P0 BRA `(.L_x_160) ;  /* 0x0000000000288947 */ /* 0x018fea0003800000 */
[----:B------:R-:W3:Y:S02]  /*75c0*/  LDC R6, c[0x0][0x64c] ;  /* 0x00019300ff067b82 */ /* 0x000ee40000000800 */
[----:B---3--:R-:W-:-:S05]  /*75d0*/  IADD3 R11, P0, R19, R6, RZ ;  /* 0x00000006130b7210 */ /* 0x008fca0007f1e0ff */
        /* <DEDUP_REMOVED lines=8> */
.L_x_160:
[----:B------:R-:W-:Y:S01]  /*7660*/  ISETP.NE.AND P0, PT, R2, 0x1, PT ;  /* 0x000000010200780c */ /* 0x000fe20003f05270 */
[----:B--2---:R-:W-:Y:S01]  /*7670*/  VIADD R9, R21, 0xffffffff ;  /* 0xffffffff15097836 */ /* 0x004fe20000000000 */
[----:B-1----:R-:W-:Y:S01]  /*7680*/  SHF.R.U64 R7, R6, R25, R7 ;  /* 0x0000001906077219 */ /* 0x002fe20000001207 */
[----:B------:R-:W-:Y:S01]  /*7690*/  IMAD.MOV R20, RZ, RZ, -R20 ;  /* 0x000000ffff147224 */ /* 0x000fe200078e0a14 */
[----:B------:R-:W-:Y:S02]  /*76a0*/  LOP3.LUT R6, R15, R30, RZ, 0xc0, !PT ;  /* 0x0000001e0f067212 */ /* 0x000fe400078ec0ff */
[----:B------:R-:W-:Y:S01]  /*76b0*/  LOP3.LUT R12, R12, R9, RZ, 0xc0, !PT ;  /* 0x000000090c0c7212 */ /* 0x000fe200078ec0ff */
[----:B------:R-:W-:Y:S02]  /*76c0*/  IMAD.MOV R8, RZ, RZ, -R7 ;  /* 0x000000ffff087224 */ /* 0x000fe400078e0a07 */
[----:B------:R-:W-:Y:S02]  /*76d0*/  IMAD R6, R24, R7, R6 ;  /* 0x0000000718067224 */ /* 0x000fe400078e0206 */
[----:B------:R-:W-:-:S02]  /*76e0*/  IMAD.MOV.U32 R9, RZ, RZ, 0x1 ;  /* 0x00000001ff097424 */ /* 0x000fc400078e00ff */
[----:B------:R-:W-:Y:S02]  /*76f0*/  @P0 IMAD R23, R22, R20, R5 ;  /* 0x0000001416170224 */ /* 0x000fe400078e0205 */
[----:B0-----:R-:W-:Y:S02]  /*7700*/  IMAD R5, R8, R28, R19 ;  /* 0x0000001c08057224 */ /* 0x001fe400078e0213 */
[----:B------:R-:W-:Y:S02]  /*7710*/  IMAD R19, R6, R29, R23 ;  /* 0x0000001d06137224 */ /* 0x000fe400078e0217 */
[----:B------:R-:W-:Y:S02]  /*7720*/  IMAD R6, R5, R21, R12 ;  /* 0x0000001505067224 */ /* 0x000fe400078e020c */
[----:B------:R-:W-:-:S03]  /*7730*/  IMAD.MOV.U32 R8, RZ, RZ, R14 ;  /* 0x000000ffff087224 */ /* 0x000fc600078e000e */
[----:B------:R-:W-:Y:S02]  /*7740*/  SEL R20, R6, R19, !P0 ;  /* 0x0000001306147207 */ /* 0x000fe40004000000 */
[----:B------:R-:W-:-:S07]  /*7750*/  SEL R19, R19, R6, !P0 ;  /* 0x0000000613137207 */ /* 0x000fce0004000000 */
.L_x_158:
[----:B------:R-:W-:-:S08]  /*7760*/  NOP ;  /* 0x0000000000007918 */ /* 0x000fd00000000000 */
[----:B------:R-:W0:-:S00]  /*7770*/  USETMAXREG.DEALLOC.CTAPOOL 0x28 ;  /* 0x00000028000079c8 */ /* 0x000e0000080e0500 */
[----:B0-----:R-:W-:-:S13]  /*7780*/  ISETP.NE.AND P0, PT, R0, RZ, PT ;  /* 0x000000ff0000720c */ /* 0x001fda0003f05270 */
[----:B------:R-:W-:Y:S05]  /*7790*/  @P0 EXIT ;  /* 0x000000000000094d */ /* 0x000fea0003800000 */
[----:B------:R-:W-:Y:S01]  /*77a0*/  LOP3.LUT P0, RZ, R9, 0xff, RZ, 0xc0, !PT ;  /* 0x000000ff09ff7812 */ /* 0x000fe2000780c0ff */
[----:B------:R-:W-:Y:S02]  /*77b0*/  IMAD.MOV.U32 R0, RZ, RZ, 0x1 ;  /* 0x00000001ff007424 */ /* 0x000fe400078e00ff */
[----:B------:R-:W-:-:S10]  /*77c0*/  IMAD.MOV.U32 R12, RZ, RZ, RZ ;  /* 0x000000ffff0c7224 */ /* 0x000fd400078e00ff */
[----:B------:R-:W-:Y:S05]  /*77d0*/  @!P0 BRA `(.L_x_161) ;  /* 0x0000000c006c8947 */ /* 0x000fea0003800000 */
[----:B------:R-:W0:Y:S01]  /*77e0*/  LDC R0, c[0x0][0x28c] ;  /* 0x0000a300ff007b82 */ /* 0x000e220000000800 */
[----:B------:R-:W-:Y:S01]  /*77f0*/  LOP3.LUT P0, RZ, R3, 0x1f, RZ, 0xc0, !PT ;  /* 0x0000001f03ff7812 */ /* 0x000fe2000780c0ff */
[----:B------:R-:W-:Y:S01]  /*7800*/  ULDC UR5, c[0x0][0x658] ;  /* 0x0001960000057ab9 */ /* 0x000fe20000000800 */
[----:B------:R-:W-:Y:S01]  /*7810*/  UMOV UR6, 0xffffffff ;  /* 0xffffffff00067882 */ /* 0x000fe20000000000 */
[----:B------:R-:W-:Y:S01]  /*7820*/  BSSY B0, `(.L_x_161) ;  /* 0x00000d6000007945 */ /* 0x000fe20003800000 */
[----:B------:R-:W-:Y:S01]  /*7830*/  USHF.L.U32 UR6, UR6, UR5, URZ ;  /* 0x0000000506067299 */ /* 0x000fe2000800063f */
[C---:B------:R-:W-:Y:S01]  /*7840*/  ISETP.NE.AND P2, PT, R4.reuse, RZ, PT ;  /* 0x000000ff0400720c */ /* 0x040fe20003f45270 */
[----:B------:R-:W-:Y:S01]  /*7850*/  IMAD.MOV.U32 R13, RZ, RZ, 0x1 ;  /* 0x00000001ff0d7424 */ /* 0x000fe200078e00ff */
[----:B------:R-:W-:Y:S01]  /*7860*/  ISETP.NE.OR P0, PT, R4, RZ, !P0 ;  /* 0x000000ff0400720c */ /* 0x000fe20004705670 */
[----:B------:R-:W-:Y:S01]  /*7870*/  IMAD.MOV.U32 R12, RZ, RZ, RZ ;  /* 0x000000ffff0c7224 */ /* 0x000fe200078e00ff */
[----:B------:R-:W-:Y:S01]  /*7880*/  LOP3.LUT R11, R18, 0x2, RZ, 0xfc, !PT ;  /* 0x00000002120b7812 */ /* 0x000fe200078efcff */
[----:B------:R-:W-:Y:S01]  /*7890*/  ULDC UR4, c[0x0][0x600] ;  /* 0x0001800000047ab9 */ /* 0x000fe20000000800 */
[----:B------:R-:W-:Y:S01]  /*78a0*/  UMOV UR7, 0x1 ;  /* 0x0000000100077882 */ /* 0x000fe20000000000 */
[----:B------:R-:W-:-:S02]  /*78b0*/  UIADD3 UR4, UR4, -0x1, URZ ;  /* 0xffffffff04047890 */ /* 0x000fc4000fffe03f */
[----:B------:R-:W-:Y:S02]  /*78c0*/  USHF.L.U32 UR5, UR7, UR5, URZ ;  /* 0x0000000507057299 */ /* 0x000fe4000800063f */
[----:B------:R-:W-:Y:S01]  /*78d0*/  ULOP3.LUT UR6, URZ, UR6, URZ, 0x33, !UPT ;  /* 0x000000063f067292 */ /* 0x000fe2000f8e333f */
[----:B------:R-:W-:Y:S01]  /*78e0*/  ULDC.64 UR30, c[0x0][0x198] ;  /* 0x00006600001e7ab9 */ /* 0x000fe20000000a00 */
[----:B0-----:R-:W-:-:S05]  /*78f0*/  VIADD R0, R0, 0x1f ;  /* 0x0000001f00007836 */ /* 0x001fca0000000000 */
[----:B------:R-:W-:-:S04]  /*7900*/  SHF.R.S32.HI R3, RZ, 0x1f, R0 ;  /* 0x0000001fff037819 */ /* 0x000fc80000011400 */
[----:B------:R-:W-:Y:S01]  /*7910*/  LEA.HI R3, R3, R0, RZ, 0x5 ;  /* 0x0000000003037211 */ /* 0x000fe200078f28ff */
[----:B------:R-:W-:-:S03]  /*7920*/  IMAD.MOV.U32 R0, RZ, RZ, 0x1 ;  /* 0x00000001ff007424 */ /* 0x000fc600078e00ff */
[----:B------:R-:W-:-:S05]  /*7930*/  SHF.R.S32.HI R3, RZ, 0x5, R3 ;  /* 0x00000005ff037819 */ /* 0x000fca0000011403 */
[----:B------:R-:W-:-:S07]  /*7940*/  VIADD R10, R3, 0x1 ;  /* 0x00000001030a7836 */ /* 0x000fce0000000000 */
.L_x_173:
[----:B------:R-:W-:-:S03]  /*7950*/  UMOV UR7, 0xffffffff ;  /* 0xffffffff00077882 */ /* 0x000fc60000000000 */
[----:B------:R-:W-:Y:S05]  /*7960*/  BRA.DIV UR7, `(.L_x_162) ;  /* 0x0000001207f07947 */ /* 0x000fea000b800000 */
[----:B------:R-:W-:-:S13]  /*7970*/  ELECT P6, URZ, PT ;  /* 0x00000000003f782f */ /* 0x000fda00038c0000 */
.L_x_191:
[----:B------:R-:W-:Y:S04]  /*7980*/  BSSY B1, `(.L_x_163) ;  /* 0x000004e000017945 */ /* 0x000fe80003800000 */
[----:B------:R-:W-:Y:S05]  /*7990*/  @!P6 BRA `(.L_x_164) ;  /* 0x000000040030e947 */ /* 0x000fea0003800000 */
[----:B------:R-:W0:Y:S02]  /*79a0*/  LDC R4, c[0x0][0x28c] ;  /* 0x0000a300ff047b82 */ /* 0x000e240000000800 */
[----:B0-----:R-:W-:-:S13]  /*79b0*/  ISETP.GE.AND P1, PT, R4, 0x1, PT ;  /* 0x000000010400780c */ /* 0x001fda0003f26270 */
[----:B------:R-:W-:Y:S05]  /*79c0*/  @!P1 BRA `(.L_x_164) ;  /* 0x0000000400249947 */ /* 0x000fea0003800000 */
[----:B------:R-:W-:Y:S02]  /*79d0*/  IMAD.SHL.U32 R19, R19, 0x100, RZ ;  /* 0x0000010013137824 */ /* 0x000fe400078e00ff */
[----:B------:R-:W-:Y:S02]  /*79e0*/  IMAD.SHL.U32 R20, R20, 0x40, RZ ;  /* 0x0000004014147824 */ /* 0x000fe400078e00ff */
[----:B------:R-:W-:Y:S02]  /*79f0*/  IMAD.MOV.U32 R21, RZ, RZ, RZ ;  /* 0x000000ffff157224 */ /* 0x000fe400078e00ff */
[----:B------:R-:W-:Y:S02]  /*7a00*/  IMAD.MOV.U32 R4, RZ, RZ, R10 ;  /* 0x000000ffff047224 */ /* 0x000fe400078e000a */
[----:B------:R-:W-:Y:S02]  /*7a10*/  IMAD.MOV.U32 R5, RZ, RZ, R0 ;  /* 0x000000ffff057224 */ /* 0x000fe400078e0000 */
[----:B------:R-:W-:-:S02]  /*7a20*/  IMAD.MOV.U32 R6, RZ, RZ, R12 ;  /* 0x000000ffff067224 */ /* 0x000fc400078e000c */
[C---:B------:R-:W-:Y:S02]  /*7a30*/  VIADD R22, R19.reuse, 0x40 ;  /* 0x0000004013167836 */ /* 0x040fe40000000000 */
[C---:B------:R-:W-:Y:S02]  /*7a40*/  VIADD R23, R19.reuse, 0x80 ;  /* 0x0000008013177836 */ /* 0x040fe40000000000 */
[----:B------:R-:W-:-:S07]  /*7a50*/  VIADD R24, R19, 0xc0 ;  /* 0x000000c013187836 */ /* 0x000fce0000000000 */
.L_x_168:
[----:B------:R-:W0:Y:S01]  /*7a60*/  S2R R14, SR_CgaCtaId ;  /* 0x00000000000e7919 */ /* 0x000e220000008800 */
[----:B------:R-:W-:Y:S01]  /*7a70*/  MOV R7, 0x400 ;  /* 0x0000040000077802 */ /* 0x000fe20000000f00 */
[----:B------:R-:W1:Y:S03]  /*7a80*/  @!P2 LDC R9, c[0x0][0x500] ;  /* 0x00014000ff09ab82 */ /* 0x000e660000000800 */
[----:B0-----:R-:W-:Y:S02]  /*7a90*/  LEA R15, R14, R7, 0x18 ;  /* 0x000000070e0f7211 */ /* 0x001fe400078ec0ff */
[----:B------:R-:W-:-:S03]  /*7aa0*/  SHF.L.U32 R7, R5, 0x1f, RZ ;  /* 0x0000001f05077819 */ /* 0x000fc600000006ff */
[----:B------:R-:W-:-:S04]  /*7ab0*/  IMAD R14, R6, 0x8, R15 ;  /* 0x00000008060e7824 */ /* 0x000fc800078e020f */
[----:B------:R-:W0:Y:S02]  /*7ac0*/  SYNCS.PHASECHK.TRANS64.TRYWAIT P1, [R14+URZ+0x58], R7 ;  /* 0x000058070e0075a7 */ /* 0x000e24000802017f */
[----:B01----:R-:W-:Y:S05]  /*7ad0*/  @!P1 BRA `(.L_x_165) ;  /* 0x0000001000b49947 */ /* 0x003fea0003800000 */
.L_x_192:
[----:B0-----:R-:W-:Y:S01]  /*7ae0*/  PRMT R7, R11, 0x9910, RZ ;  /* 0x000099100b077816 */ /* 0x001fe200000000ff */
[----:B------:R0:W-:Y:S03]  /*7af0*/  @!P2 SYNCS.ARRIVE.TRANS64 RZ, [R14+URZ], R9 ;  /* 0x000000090effa9a7 */ /* 0x0001e6000800003f */
[----:B------:R-:W-:-:S13]  /*7b00*/  ISETP.NE.AND P1, PT, R7, 0x2, PT ;  /* 0x000000020700780c */ /* 0x000fda0003f25270 */
[----:B0-----:R-:W-:Y:S05]  /*7b10*/  @P1 BRA `(.L_x_166) ;  /* 0x0000000000041947 */ /* 0x001fea0003800000 */
[----:B------:R-:W-:Y:S01]  /*7b20*/  BPT.TRAP 0x1 ;  /* 0x000000040000795c */ /* 0x000fe20000300000 */
.L_x_166:
[----:B------:R-:W-:Y:S05]  /*7b30*/  @P0 BRA `(.L_x_167) ;  /* 0x0000000000040947 */ /* 0x000fea0003800000 */
[----:B------:R-:W-:Y:S01]  /*7b40*/  BPT.TRAP 0x1 ;  /* 0x000000040000795c */ /* 0x000fe20000300000 */
.L_x_167:
[--C-:B------:R-:W-:Y:S01]  /*7b50*/  IMAD R7, R6, 0x4000, R15.reuse ;  /* 0x0000400006077824 */ /* 0x100fe200078e020f */
[----:B------:R-:W-:Y:S01]  /*7b60*/  R2UR UR41, R14 ;  /* 0x000000000e2972ca */ /* 0x000fe200000e0000 */
[----:B------:R-:W-:Y:S01]  /*7b70*/  IMAD R15, R6, 0x1000, R15 ;  /* 0x00001000060f7824 */ /* 0x000fe200078e020f */
[----:B------:R-:W-:Y:S01]  /*7b80*/  R2UR UR43, R21 ;  /* 0x00000000152b72ca */ /* 0x000fe200000e0000 */
[----:B------:R-:W-:Y:S01]  /*7b90*/  UIADD3 UR14, UP0, UR30, 0xf0, URZ ;  /* 0x000000f01e0e7890 */ /* 0x000fe2000ff1e03f */
[----:B------:R-:W-:Y:S01]  /*7ba0*/  R2UR UR16, R7 ;  /* 0x00000000071072ca */ /* 0x000fe200000e0000 */
[----:B------:R-:W-:Y:S01]  /*7bb0*/  VIADD R4, R4, 0xffffffff ;  /* 0xffffffff04047836 */ /* 0x000fe20000000000 */
[----:B------:R-:W-:Y:S01]  /*7bc0*/  R2UR UR8, R15 ;  /* 0x000000000f0872ca */ /* 0x000fe200000e0000 */
[----:B------:R-:W-:Y:S01]  /*7bd0*/  UIADD3 UR46, UP1, UR30, 0x1f0, URZ ;  /* 0x000001f01e2e7890 */ /* 0x000fe2000ff3e03f */
[----:B------:R-:W-:Y:S01]  /*7be0*/  R2UR UR44, R8 ;  /* 0x00000000082c72ca */ /* 0x000fe200000e0000 */
[----:B------:R-:W-:Y:S01]  /*7bf0*/  UIADD3.X UR15, URZ, UR31, URZ, UP0, !UPT ;  /* 0x0000001f3f0f7290 */ /* 0x000fe200087fe43f */
[----:B------:R-:W-:Y:S01]  /*7c00*/  R2UR UR42, R19 ;  /* 0x00000000132a72ca */ /* 0x000fe200000e0000 */
[----:B------:R-:W-:Y:S01]  /*7c10*/  VIADD R6, R6, 0x1 ;  /* 0x0000000106067836 */ /* 0x000fe20000000000 */
[----:B------:R-:W-:Y:S01]  /*7c20*/  R2UR UR34, R22 ;  /* 0x00000000162272ca */ /* 0x000fe200000e0000 */
[----:B------:R-:W-:Y:S01]  /*7c30*/  UIADD3.X UR47, URZ, UR31, URZ, UP1, !UPT ;  /* 0x0000001f3f2f7290 */ /* 0x000fe20008ffe43f */
[----:B------:R-:W-:Y:S01]  /*7c40*/  R2UR UR26, R23 ;  /* 0x00000000171a72ca */ /* 0x000fe200000e0000 */
[----:B------:R-:W-:Y:S01]  /*7c50*/  UMOV UR22, 0x0 ;  /* 0x0000000000167882 */ /* 0x000fe20000000000 */
[----:B------:R-:W-:Y:S01]  /*7c60*/  R2UR UR18, R24 ;  /* 0x00000000181272ca */ /* 0x000fe200000e0000 */
[----:B------:R-:W-:Y:S01]  /*7c70*/  UIADD3 UR40, UR16, 0x180, URZ ;  /* 0x0000018010287890 */ /* 0x000fe2000fffe03f */
[----:B------:R-:W-:Y:S01]  /*7c80*/  R2UR UR11, R20 ;  /* 0x00000000140b72ca */ /* 0x000fe200000e0000 */
[----:B------:R-:W-:Y:S01]  /*7c90*/  UIADD3 UR32, UR16, 0x1180, URZ ;  /* 0x0000118010207890 */ /* 0x000fe2000fffe03f */
[----:B------:R-:W-:Y:S01]  /*7ca0*/  ISETP.GT.AND P3, PT, R4, 0x1, PT ;  /* 0x000000010400780c */ /* 0x000fe20003f64270 */
[----:B------:R-:W-:Y:S01]  /*7cb0*/  UIADD3 UR24, UR16, 0x2180, URZ ;  /* 0x0000218010187890 */ /* 0x000fe2000fffe03f */
[C---:B------:R-:W-:Y:S01]  /*7cc0*/  ISETP.NE.AND P1, PT, R6.reuse, 0xb, PT ;  /* 0x0000000b0600780c */ /* 0x040fe20003f25270 */
[----:B------:R-:W-:Y:S01]  /*7cd0*/  UIADD3 UR16, UR16, 0x3180, URZ ;  /* 0x0000318010107890 */ /* 0x000fe2000fffe03f */
[----:B------:R-:W-:Y:S01]  /*7ce0*/  VIADD R21, R21, 0x20 ;  /* 0x0000002015157836 */ /* 0x000fe20000000000 */
[----:B------:R-:W-:Y:S01]  /*7cf0*/  UIADD3 UR8, UR8, 0x2c180, URZ ;  /* 0x0002c18008087890 */ /* 0x000fe2000fffe03f */
[----:B------:R-:W-:Y:S01]  /*7d00*/  SEL R14, RZ, 0x1, P1 ;  /* 0x00000001ff0e7807 */ /* 0x000fe20000800000 */
[----:B------:R-:W-:Y:S01]  /*7d10*/  UMOV UR23, 0x10000000 ;  /* 0x1000000000177882 */ /* 0x000fe20000000000 */
[----:B------:R-:W-:Y:S01]  /*7d20*/  UMOV UR33, UR41 ;  /* 0x0000002900217c82 */ /* 0x000fe20008000000 */
[----:B------:R-:W-:Y:S01]  /*7d30*/  UMOV UR35, UR43 ;  /* 0x0000002b00237c82 */ /* 0x000fe20008000000 */
[----:B------:R-:W-:Y:S01]  /*7d40*/  UMOV UR36, UR44 ;  /* 0x0000002c00247c82 */ /* 0x000fe20008000000 */
[----:B------:R-:W-:Y:S01]  /*7d50*/  UMOV UR25, UR41 ;  /* 0x0000002900197c82 */ /* 0x000fe20008000000 */
[----:B------:R-:W-:Y:S01]  /*7d60*/  UMOV UR27, UR43 ;  /* 0x0000002b001b7c82 */ /* 0x000fe20008000000 */
[----:B------:R-:W-:Y:S01]  /*7d70*/  UMOV UR28, UR44 ;  /* 0x0000002c001c7c82 */ /* 0x000fe20008000000 */
[----:B------:R0:W-:Y:S01]  /*7d80*/  UTMALDG.3D [UR40], [UR14], desc[UR22] ;  /* 0x000016280e0075b4 */ /* 0x0001e20008011000 */
[----:B------:R-:W-:Y:S01]  /*7d90*/  UMOV UR17, UR41 ;  /* 0x0000002900117c82 */ /* 0x000fe20008000000 */
[----:B------:R-:W-:Y:S01]  /*7da0*/  UMOV UR19, UR43 ;  /* 0x0000002b00137c82 */ /* 0x000fe20008000000 */
[----:B------:R-:W-:Y:S01]  /*7db0*/  UMOV UR20, UR44 ;  /* 0x0000002c00147c82 */ /* 0x000fe20008000000 */
[----:B------:R-:W-:Y:S01]  /*7dc0*/  UMOV UR9, UR41 ;  /* 0x0000002900097c82 */ /* 0x000fe20008000000 */
[----:B------:R-:W-:Y:S01]  /*7dd0*/  UMOV UR10, UR43 ;  /* 0x0000002b000a7c82 */ /* 0x000fe20008000000 */
[----:B------:R-:W-:Y:S01]  /*7de0*/  UMOV UR12, UR44 ;  /* 0x0000002c000c7c82 */ /* 0x000fe20008000000 */
[----:B------:R-:W-:Y:S01]  /*7df0*/  LOP3.LUT R5, R5, R14, RZ, 0x3c, !PT ;  /* 0x0000000e05057212 */ /* 0x000fe200078e3cff */
[----:B------:R0:W-:Y:S01]  /*7e00*/  UTMALDG.3D [UR32], [UR14], desc[UR22] ;  /* 0x000016200e0075b4 */ /* 0x0001e20008011000 */
[----:B------:R-:W-:Y:S01]  /*7e10*/  SEL R6, R6, RZ, P1 ;  /* 0x000000ff06067207 */ /* 0x000fe20000800000 */
[----:B------:R0:W-:Y:S01]  /*7e20*/  UTMALDG.3D [UR24], [UR14], desc[UR22] ;  /* 0x000016180e0075b4 */ /* 0x0001e20008011000 */
[----:B------:R0:W-:Y:S01]  /*7e30*/  UTMALDG.3D [UR16], [UR14], desc[UR22] ;  /* 0x000016100e0075b4 */ /* 0x0001e20008011000 */
[----:B------:R0:W-:Y:S02]  /*7e40*/  UTMALDG.3D [UR8], [UR46], desc[UR22] ;  /* 0x000016082e0075b4 */ /* 0x0001e40008011000 */
[----:B0-----:R-:W-:Y:S05]  /*7e50*/  @P3 BRA `(.L_x_168) ;  /* 0xfffffffc00003947 */ /* 0x001fea000383ffff */
.L_x_164:
[----:B------:R-:W-:Y:S05]  /*7e60*/  BSYNC B1 ;  /* 0x0000000000017941 */ /* 0x000fea0003800000 */
.L_x_163:
[----:B------:R-:W-:Y:S01]  /*7e70*/  LOP3.LUT P3, RZ, R13, 0xff, RZ, 0xc0, !PT ;  /* 0x000000ff0dff7812 */ /* 0x000fe2000786c0ff */
[----:B------:R-:W-:Y:S01]  /*7e80*/  IMAD.IADD R12, R3, 0x1, R12 ;  /* 0x00000001030c7824 */ /* 0x000fe200078e020c */
[----:B------:R-:W-:Y:S01]  /*7e90*/  IADD3 R16, P4, R16, UR38, RZ ;  /* 0x0000002610107c10 */ /* 0x000fe2000ff9e0ff */
[----:B------:R-:W-:Y:S01]  /*7ea0*/  ULDC.64 UR8, c[0x0][0x650] ;  /* 0x0001940000087ab9 */ /* 0x000fe20000000a00 */
[----:B------:R-:W-:Y:S01]  /*7eb0*/  BSSY B1, `(.L_x_169) ;  /* 0x000006a000017945 */ /* 0x000fe20003800000 */
[----:B------:R-:W-:Y:S01]  /*7ec0*/  IMAD.MOV.U32 R19, RZ, RZ, -0x1 ;  /* 0xffffffffff137424 */ /* 0x000fe200078e00ff */
[----:B------:R-:W-:Y:S01]  /*7ed0*/  ISETP.GT.U32.AND P1, PT, R12, 0xa, PT ;  /* 0x0000000a0c00780c */ /* 0x000fe20003f24070 */
[----:B------:R-:W-:Y:S01]  /*7ee0*/  IMAD.MOV.U32 R20, RZ, RZ, -0x1 ;  /* 0xffffffffff147424 */ /* 0x000fe200078e00ff */
[----:B------:R-:W-:Y:S01]  /*7ef0*/  IADD3.X R17, R17, UR37, RZ, P4, !PT ;  /* 0x0000002511117c10 */ /* 0x000fe2000a7fe4ff */
[----:B------:R-:W-:Y:S01]  /*7f00*/  IMAD.MOV.U32 R8, RZ, RZ, -0x1 ;  /* 0xffffffffff087424 */ /* 0x000fe200078e00ff */
[----:B------:R-:W-:-:S02]  /*7f10*/  ISETP.LT.U32.AND P1, PT, R3, 0xb, P1 ;  /* 0x0000000b0300780c */ /* 0x000fc40000f21070 */
[----:B------:R-:W-:Y:S01]  /*7f20*/  PRMT R13, RZ, 0x7610, R13 ;  /* 0x00007610ff0d7816 */ /* 0x000fe2000000000d */
[----:B------:R-:W0:Y:S01]  /*7f30*/  @P3 S2R R5, SR_CgaCtaId ;  /* 0x0000000000053919 */ /* 0x000e220000008800 */
[----:B------:R-:W-:-:S04]  /*7f40*/  @P3 MOV R4, 0x400 ;  /* 0x0000040000043802 */ /* 0x000fc80000000f00 */
[----:B0-----:R-:W-:Y:S01]  /*7f50*/  @P3 LEA R6, R5, R4, 0x18 ;  /* 0x0000000405063211 */ /* 0x001fe200078ec0ff */
[----:B------:R-:W-:-:S03]  /*7f60*/  IMAD.WIDE.U32 R4, R12, -0x45d1745d, RZ ;  /* 0xba2e8ba30c047825 */ /* 0x000fc600078e00ff */
[----:B------:R0:W-:Y:S01]  /*7f70*/  @P3 SYNCS.ARRIVE.TRANS64.A1T0 RZ, [R6+URZ+0xc8], RZ ;  /* 0x0000c8ff06ff39a7 */ /* 0x0001e2000810003f */
[----:B------:R-:W-:Y:S02]  /*7f80*/  ISETP.GE.U32.AND P3, PT, R3, 0xb, PT ;  /* 0x0000000b0300780c */ /* 0x000fe40003f66070 */
[----:B------:R-:W-:Y:S02]  /*7f90*/  SHF.R.U32.HI R7, RZ, 0x3, R5 ;  /* 0x00000003ff077819 */ /* 0x000fe40000011605 */
[----:B------:R-:W-:Y:S02]  /*7fa0*/  SEL R5, RZ, 0x1, !P1 ;  /* 0x00000001ff057807 */ /* 0x000fe40004800000 */
[----:B------:R-:W-:Y:S01]  /*7fb0*/  ISETP.GE.U32.AND P1, PT, R16, UR8, PT ;  /* 0x0000000810007c0c */ /* 0x000fe2000bf26070 */
[----:B------:R-:W-:Y:S01]  /*7fc0*/  IMAD R12, R7, -0xb, R12 ;  /* 0xfffffff5070c7824 */ /* 0x000fe200078e020c */
[----:B------:R-:W-:Y:S02]  /*7fd0*/  LOP3.LUT R0, R0, R5, RZ, 0x3c, !PT ;  /* 0x0000000500007212 */ /* 0x000fe400078e3cff */
[----:B------:R-:W-:-:S02]  /*7fe0*/  ISETP.GE.U32.AND.EX P1, PT, R17, UR9, PT, P1 ;  /* 0x0000000911007c0c */ /* 0x000fc4000bf26110 */
[----:B------:R-:W-:Y:S02]  /*7ff0*/  PRMT R4, RZ, 0x7610, R4 ;  /* 0x00007610ff047816 */ /* 0x000fe40000000004 */
[----:B------:R-:W-:-:S09]  /*8000*/  @P3 LOP3.LUT R0, R0, 0x1, R7, 0x78, !PT ;  /* 0x0000000100003812 */ /* 0x000fd200078e7807 */
[----:B0-----:R-:W-:Y:S05]  /*8010*/  @P1 BRA `(.L_x_170) ;  /* 0x00000004004c1947 */ /* 0x001fea0003800000 */
[----:B------:R-:W-:Y:S01]  /*8020*/  ULDC.64 UR8, c[0x0][0x628] ;  /* 0x00018a0000087ab9 */ /* 0x000fe20000000a00 */
[----:B------:R-:W0:Y:S01]  /*8030*/  S2R R15, SR_CTAID.X ;  /* 0x00000000000f7919 */ /* 0x000e220000002500 */
[----:B------:R-:W-:Y:S01]  /*8040*/  ISETP.NE.U32.AND P1, PT, RZ, UR8, PT ;  /* 0x00000008ff007c0c */ /* 0x000fe2000bf25070 */
[----:B------:R-:W-:Y:S01]  /*8050*/  ULDC UR10, c[0x0][0x630] ;  /* 0x00018c00000a7ab9 */ /* 0x000fe20000000800 */
[----:B------:R-:W-:Y:S01]  /*8060*/  IMAD.MOV.U32 R4, RZ, RZ, R16 ;  /* 0x000000ffff047224 */ /* 0x000fe200078e0010 */
[----:B------:R-:W1:Y:S01]  /*8070*/  S2R R14, SR_CTAID.Y ;  /* 0x00000000000e7919 */ /* 0x000e620000002600 */
[----:B------:R-:W-:Y:S01]  /*8080*/  ISETP.NE.AND.EX P1, PT, RZ, UR9, PT, P1 ;  /* 0x00000009ff007c0c */ /* 0x000fe2000bf25310 */
[----:B------:R-:W-:-:S12]  /*8090*/  IMAD.MOV.U32 R5, RZ, RZ, R17 ;  /* 0x000000ffff057224 */ /* 0x000fd800078e0011 */
[----:B------:R-:W-:Y:S05]  /*80a0*/  @!P1 BRA `(.L_x_171) ;  /* 0x0000000000289947 */ /* 0x000fea0003800000 */
[----:B------:R-:W-:Y:S02]  /*80b0*/  ULDC UR7, c[0x0][0x634] ;  /* 0x00018d0000077ab9 */ /* 0x000fe40000000800 */
[----:B------:R-:W-:-:S05]  /*80c0*/  IADD3 R9, P1, R16, UR7, RZ ;  /* 0x0000000710097c10 */ /* 0x000fca000ff3e0ff */
[----:B------:R-:W-:-:S04]  /*80d0*/  IMAD.X R19, RZ, RZ, R17, P1 ;  /* 0x000000ffff137224 */ /* 0x000fc800008e0611 */
[----:B------:R-:W-:-:S04]  /*80e0*/  IMAD.WIDE.U32 R6, R19, UR8, RZ ;  /* 0x0000000813067c25 */ /* 0x000fc8000f8e00ff */
[----:B------:R-:W-:-:S04]  /*80f0*/  IMAD.WIDE.U32 R6, P1, R9, UR9, R6 ;  /* 0x0000000909067c25 */ /* 0x000fc8000f820006 */
[----:B------:R-:W-:-:S04]  /*8100*/  IMAD.WIDE.U32 R8, R9, UR8, RZ ;  /* 0x0000000809087c25 */ /* 0x000fc8000f8e00ff */
[----:B------:R-:W-:Y:S01]  /*8110*/  IMAD.X R5, RZ, RZ, RZ, P1 ;  /* 0x000000ffff057224 */ /* 0x000fe200008e06ff */
[----:B------:R-:W-:Y:S01]  /*8120*/  IADD3 RZ, P1, R9, R6, RZ ;  /* 0x0000000609ff7210 */ /* 0x000fe20007f3e0ff */
[----:B------:R-:W-:-:S04]  /*8130*/  IMAD.MOV.U32 R4, RZ, RZ, R7 ;  /* 0x000000ffff047224 */ /* 0x000fc800078e0007 */
[----:B------:R-:W-:-:S08]  /*8140*/  IMAD.WIDE.U32.X R4, R19, UR9, R4, P1 ;  /* 0x0000000913047c25 */ /* 0x000fd000088e0404 */
.L_x_171:
[--C-:B------:R-:W-:Y:S01]  /*8150*/  SHF.R.U64 R8, R4, UR10, R5.reuse ;  /* 0x0000000a04087c19 */ /* 0x100fe20008001205 */
[----:B------:R-:W-:Y:S01]  /*8160*/  ULDC.64 UR8, c[0x0][0x620] ;  /* 0x0001880000087ab9 */ /* 0x000fe20000000a00 */
[----:B------:R-:W-:Y:S01]  /*8170*/  SHF.R.U32.HI R4, RZ, UR10, R5 ;  /* 0x0000000aff047c19 */ /* 0x000fe20008011605 */
[----:B------:R-:W-:Y:S01]  /*8180*/  ULDC UR7, c[0x0][0x150] ;  /* 0x0000540000077ab9 */ /* 0x000fe20000000800 */
[----:B------:R-:W-:Y:S01]  /*8190*/  IADD3 R7, P1, RZ, -R8, RZ ;  /* 0x80000008ff077210 */ /* 0x000fe20007f3e0ff */
[----:B------:R-:W2:Y:S01]  /*81a0*/  LDC R24, c[0x0][0x144] ;  /* 0x00005100ff187b82 */ /* 0x000ea20000000800 */
[----:B0-----:R-:W-:Y:S01]  /*81b0*/  I2FP.F32.U32 R9, R15 ;  /* 0x0000000f00097245 */ /* 0x001fe20000201000 */
[----:B------:R-:W-:Y:S02]  /*81c0*/  ULDC.64 UR10, c[0x0][0x640] ;  /* 0x00019000000a7ab9 */ /* 0x000fe40000000a00 */
[----:B------:R-:W-:Y:S01]  /*81d0*/  IMAD.X R4, RZ, RZ, ~R4, P1 ;  /* 0x000000ffff047224 */ /* 0x000fe200008e0e04 */
[----:B------:R-:W-:-:S03]  /*81e0*/  ISETP.NE.U32.AND P1, PT, RZ, UR10, PT ;  /* 0x0000000aff007c0c */ /* 0x000fc6000bf25070 */
[----:B------:R-:W-:Y:S01]  /*81f0*/  IMAD R6, R4, UR8, RZ ;  /* 0x0000000804067c24 */ /* 0x000fe2000f8e02ff */
[----:B------:R-:W0:Y:S01]  /*8200*/  LDC R21, c[0x0][0x148] ;  /* 0x00005200ff157b82 */ /* 0x000e220000000800 */
[C---:B------:R-:W-:Y:S01]  /*8210*/  IMAD.WIDE.U32 R4, R7.reuse, UR8, R16 ;  /* 0x0000000807047c25 */ /* 0x040fe2000f8e0010 */
[----:B------:R-:W-:Y:S01]  /*8220*/  ULDC UR8, c[0x0][0x154] ;  /* 0x0000550000087ab9 */ /* 0x000fe20000000800 */
[----:B------:R-:W-:Y:S02]  /*8230*/  ISETP.NE.AND.EX P1, PT, RZ, UR11, PT, P1 ;  /* 0x0000000bff007c0c */ /* 0x000fe4000bf25310 */
[----:B------:R-:W-:Y:S02]  /*8240*/  IMAD R7, R7, UR9, R6 ;  /* 0x0000000907077c24 */ /* 0x000fe4000f8e0206 */
[----:B------:R-:W-:Y:S01]  /*8250*/  FMUL R6, R9, UR7 ;  /* 0x0000000709067c20 */ /* 0x000fe20008400000 */
[----:B------:R-:W-:Y:S01]  /*8260*/  ULDC UR7, c[0x0][0x618] ;  /* 0x0001860000077ab9 */ /* 0x000fe20000000800 */
[----:B------:R-:W-:Y:S01]  /*8270*/  ULDC UR9, c[0x0][0x608] ;  /* 0x0001820000097ab9 */ /* 0x000fe20000000800 */
[----:B------:R-:W-:-:S03]  /*8280*/  IMAD.IADD R5, R5, 0x1, R7 ;  /* 0x0000000105057824 */ /* 0x000fc600078e0207 */
[----:B------:R-:W3:Y:S02]  /*8290*/  F2I.U32.TRUNC.NTZ R6, R6 ;  /* 0x0000000600067305 */ /* 0x000ee4000020f000 */
[----:B------:R-:W-:Y:S02]  /*82a0*/  SHF.R.U64 R9, R4, UR7, R5 ;  /* 0x0000000704097c19 */ /* 0x000fe40008001205 */
[----:B-1----:R-:W-:-:S05]  /*82b0*/  I2FP.F32.U32 R4, R14 ;  /* 0x0000000e00047245 */ /* 0x002fca0000201000 */
[----:B------:R-:W-:Y:S01]  /*82c0*/  FMUL R22, R4, UR8 ;  /* 0x0000000804167c20 */ /* 0x000fe20008400000 */
[----:B------:R-:W-:Y:S01]  /*82d0*/  SHF.R.U32.HI R4, RZ, UR7, R5 ;  /* 0x00000007ff047c19 */ /* 0x000fe20008011605 */
[----:B------:R-:W-:-:S03]  /*82e0*/  ULDC UR7, c[0x0][0x658] ;  /* 0x0001960000077ab9 */ /* 0x000fc60000000800 */
[--C-:B------:R-:W-:Y:S01]  /*82f0*/  SHF.R.U64 R20, R9, UR9, R4.reuse ;  /* 0x0000000909147c19 */ /* 0x100fe20008001204 */
[----:B------:R-:W1:Y:S01]  /*8300*/  F2I.U32.TRUNC.NTZ R22, R22 ;  /* 0x0000001600167305 */ /* 0x000e62000020f000 */
[----:B------:R-:W-:Y:S01]  /*8310*/  SHF.R.U32.HI R5, RZ, UR9, R4 ;  /* 0x00000009ff057c19 */ /* 0x000fe20008011604 */
[----:B---3--:R-:W-:-:S03]  /*8320*/  IMAD.MOV R6, RZ, RZ, -R6 ;  /* 0x000000ffff067224 */ /* 0x008fc600078e0a06 */
[----:B------:R-:W-:Y:S01]  /*8330*/  SHF.R.U64 R19, R20, UR7, R5 ;  /* 0x0000000714137c19 */ /* 0x000fe20008001205 */
[----:B--2---:R-:W-:Y:S01]  /*8340*/  IMAD R15, R24, R6, R15 ;  /* 0x00000006180f7224 */ /* 0x004fe200078e020f */
[----:B------:R-:W-:-:S03]  /*8350*/  SHF.R.U32.HI R23, RZ, UR7, R5 ;  /* 0x00000007ff177c19 */ /* 0x000fc60008011605 */
[----:B------:R-:W-:Y:S02]  /*8360*/  IMAD.MOV.U32 R4, RZ, RZ, R19 ;  /* 0x000000ffff047224 */ /* 0x000fe400078e0013 */
[----:B------:R-:W-:Y:S01]  /*8370*/  IMAD.MOV.U32 R5, RZ, RZ, R23 ;  /* 0x000000ffff057224 */ /* 0x000fe200078e0017 */
[----:B-1----:R-:W-:Y:S06]  /*8380*/  @!P1 BRA `(.L_x_172) ;  /* 0x0000000000289947 */ /* 0x002fec0003800000 */
[----:B------:R-:W-:Y:S02]  /*8390*/  ULDC UR7, c[0x0][0x64c] ;  /* 0x0001930000077ab9 */ /* 0x000fe40000000800 */
[----:B------:R-:W-:-:S05]  /*83a0*/  IADD3 R5, P1, R19, UR7, RZ ;  /* 0x0000000713057c10 */ /* 0x000fca000ff3e0ff */
[----:B------:R-:W-:-:S04]  /*83b0*/  IMAD.X R23, RZ, RZ, R23, P1 ;  /* 0x000000ffff177224 */ /* 0x000fc800008e0617 */
[----:B------:R-:W-:-:S04]  /*83c0*/  IMAD.WIDE.U32 R6, R23, UR10, RZ ;  /* 0x0000000a17067c25 */ /* 0x000fc8000f8e00ff */
[----:B------:R-:W-:-:S04]  /*83d0*/  IMAD.WIDE.U32 R6, P1, R5, UR11, R6 ;  /* 0x0000000b05067c25 */ /* 0x000fc8000f820006 */
[----:B------:R-:W-:-:S04]  /*83e0*/  IMAD.WIDE.U32 R4, R5, UR10, RZ ;  /* 0x0000000a05047c25 */ /* 0x000fc8000f8e00ff */
[----:B------:R-:W-:Y:S01]  /*83f0*/  IMAD.MOV.U32 R4, RZ, RZ, R7 ;  /* 0x000000ffff047224 */ /* 0x000fe200078e0007 */
[----:B------:R-:W-:Y:S01]  /*8400*/  IADD3 RZ, P3, R5, R6, RZ ;  /* 0x0000000605ff7210 */ /* 0x000fe20007f7e0ff */
[----:B------:R-:W-:-:S04]  /*8410*/  IMAD.X R5, RZ, RZ, RZ, P1 ;  /* 0x000000ffff057224 */ /* 0x000fc800008e06ff */
[----:B------:R-:W-:-:S08]  /*8420*/  IMAD.WIDE.U32.X R4, R23, UR11, R4, P3 ;  /* 0x0000000b17047c25 */ /* 0x000fd000098e0404 */
.L_x_172:
[----:B------:R-:W-:Y:S01]  /*8430*/  ISETP.NE.AND P1, PT, R2, 0x1, PT ;  /* 0x000000010200780c */ /* 0x000fe20003f25270 */
[----:B------:R-:W-:Y:S01]  /*8440*/  ULDC UR7, c[0x0][0x648] ;  /* 0x0001920000077ab9 */ /* 0x000fe20000000800 */
[----:B------:R-:W-:Y:S01]  /*8450*/  LOP3.LUT R20, R20, UR6, RZ, 0xc0, !PT ;  /* 0x0000000614147c12 */ /* 0x000fe2000f8ec0ff */
[----:B------:R-:W-:Y:S01]  /*8460*/  IMAD.MOV R22, RZ, RZ, -R22 ;  /* 0x000000ffff167224 */ /* 0x000fe200078e0a16 */
[----:B------:R-:W-:Y:S01]  /*8470*/  SHF.R.U64 R5, R4, UR7, R5 ;  /* 0x0000000704057c19 */ /* 0x000fe20008001205 */
[----:B------:R-:W-:Y:S01]  /*8480*/  ULDC UR7, c[0x0][0x638] ;  /* 0x00018e0000077ab9 */ /* 0x000fe20000000800 */
[----:B------:R-:W-:Y:S01]  /*8490*/  LOP3.LUT R6, R9, UR4, RZ, 0xc0, !PT ;  /* 0x0000000409067c12 */ /* 0x000fe2000f8ec0ff */
[----:B------:R-:W-:Y:S02]  /*84a0*/  ULDC UR8, c[0x0][0x610] ;  /* 0x0001840000087ab9 */ /* 0x000fe40000000800 */
[----:B------:R-:W-:Y:S02]  /*84b0*/  IMAD.MOV R4, RZ, RZ, -R5 ;  /* 0x000000ffff047224 */ /* 0x000fe400078e0a05 */
[----:B------:R-:W-:-:S02]  /*84c0*/  IMAD R20, R5, UR5, R20 ;  /* 0x0000000505147c24 */ /* 0x000fc4000f8e0214 */
[----:B0-----:R-:W-:Y:S02]  /*84d0*/  @P1 IMAD R15, R21, R22, R14 ;  /* 0x00000016150f1224 */ /* 0x001fe400078e020e */
[----:B------:R-:W-:Y:S01]  /*84e0*/  IMAD R19, R4, UR7, R19 ;  /* 0x0000000704137c24 */ /* 0x000fe2000f8e0213 */
[----:B------:R-:W-:Y:S01]  /*84f0*/  ULDC UR7, c[0x0][0x600] ;  /* 0x0001800000077ab9 */ /* 0x000fe20000000800 */
[----:B------:R-:W-:Y:S02]  /*8500*/  IMAD R15, R20, UR8, R15 ;  /* 0x00000008140f7c24 */ /* 0x000fe4000f8e020f */
[----:B------:R-:W-:Y:S02]  /*8510*/  IMAD R6, R19, UR7, R6 ;  /* 0x0000000713067c24 */ /* 0x000fe4000f8e0206 */
[----:B------:R-:W-:-:S03]  /*8520*/  IMAD.MOV.U32 R4, RZ, RZ, 0x1 ;  /* 0x00000001ff047424 */ /* 0x000fc600078e00ff */
[----:B------:R-:W-:Y:S02]  /*8530*/  SEL R20, R6, R15, !P1 ;  /* 0x0000000f06147207 */ /* 0x000fe40004800000 */
[----:B------:R-:W-:-:S07]  /*8540*/  SEL R19, R15, R6, !P1 ;  /* 0x000000060f137207 */ /* 0x000fce0004800000 */
.L_x_170:
[----:B------:R-:W-:Y:S05]  /*8550*/  BSYNC B1 ;  /* 0x0000000000017941 */ /* 0x000fea0003800000 */
.L_x_169:
[----:B------:R-:W-:-:S13]  /*8560*/  LOP3.LUT P1, RZ, R4, 0xff, RZ, 0xc0, !PT ;  /* 0x000000ff04ff7812 */ /* 0x000fda000782c0ff */
[----:B------:R-:W-:Y:S05]  /*8570*/  @P1 BRA `(.L_x_173) ;  /* 0xfffffff000f41947 */ /* 0x000fea000383ffff */
[----:B------:R-:W-:Y:S05]  /*8580*/  BSYNC B0 ;  /* 0x0000000000007941 */ /* 0x000fea0003800000 */
.L_x_161:
[----:B------:R-:W-:-:S03]  /*8590*/  UMOV UR7, 0xffffffff ;  /* 0xffffffff00077882 */ /* 0x000fc60000000000 */
[----:B------:R-:W-:Y:S05]  /*85a0*/  BRA.DIV UR7, `(.L_x_174) ;  /* 0x0000000a07147947 */ /* 0x000fea000b800000 */
[----:B------:R-:W-:-:S13]  /*85b0*/  ELECT P6, URZ, PT ;  /* 0x00000000003f782f */ /* 0x000fda00038c0000 */
.L_x_195:
[----:B------:R-:W-:Y:S04]  /*85c0*/  BSSY B0, `(.L_x_175) ;  /* 0x000006a000007945 */ /* 0x000fe80003800000 */
[----:B------:R-:W-:Y:S05]  /*85d0*/  @!P6 BRA `(.L_x_176) ;  /* 0x0000000400a0e947 */ /* 0x000fea0003800000 */
[----:B------:R-:W-:-:S04]  /*85e0*/  LOP3.LUT R18, R18, 0x2, RZ, 0xfc, !PT ;  /* 0x0000000212127812 */ /* 0x000fc800078efcff */
[----:B------:R-:W-:-:S13]  /*85f0*/  ISETP.NE.AND P0, PT, R18, 0x3, PT ;  /* 0x000000031200780c */ /* 0x000fda0003f05270 */
[----:B------:R-:W-:Y:S05]  /*8600*/  @!P0 BRA `(.L_x_177) ;  /* 0x0000000000048947 */ /* 0x000fea0003800000 */
[----:B------:R-:W-:Y:S01]  /*8610*/  BPT.TRAP 0x1 ;  /* 0x000000040000795c */ /* 0x000fe20000300000 */
.L_x_177:
[----:B------:R-:W0:Y:S01]  /*8620*/  S2R R3, SR_CgaCtaId ;  /* 0x0000000000037919 */ /* 0x000e220000008800 */
[----:B------:R-:W-:-:S04]  /*8630*/  MOV R2, 0x400 ;  /* 0x0000040000027802 */ /* 0x000fc80000000f00 */
[----:B0-----:R-:W-:Y:S02]  /*8640*/  LEA R3, R3, R2, 0x18 ;  /* 0x0000000203037211 */ /* 0x001fe400078ec0ff */
[----:B------:R-:W-:-:S03]  /*8650*/  SHF.L.U32 R2, R0, 0x1f, RZ ;  /* 0x0000001f00027819 */ /* 0x000fc600000006ff */
[----:B------:R-:W-:-:S04]  /*8660*/  VIADD R3, R3, 0x58 ;  /* 0x0000005803037836 */ /* 0x000fc80000000000 */
[C---:B------:R-:W-:Y:S02]  /*8670*/  IMAD R7, R12.reuse, 0x8, R3 ;  /* 0x000000080c077824 */ /* 0x040fe400078e0203 */
[----:B------:R-:W-:Y:S02]  /*8680*/  VIADD R12, R12, 0x1 ;  /* 0x000000010c0c7836 */ /* 0x000fe40000000000 */
[----:B------:R-:W0:Y:S03]  /*8690*/  SYNCS.PHASECHK.TRANS64.TRYWAIT P0, [R7+URZ], R2 ;  /* 0x00000002070075a7 */ /* 0x000e26000800017f */
[----:B------:R-:W-:-:S04]  /*86a0*/  ISETP.NE.AND P1, PT, R12, 0xb, PT ;  /* 0x0000000b0c00780c */ /* 0x000fc80003f25270 */
[----:B------:R-:W-:Y:S02]  /*86b0*/  SEL R5, RZ, 0x1, P1 ;  /* 0x00000001ff057807 */ /* 0x000fe40000800000 */
[----:B------:R-:W-:Y:S02]  /*86c0*/  SEL R12, R12, RZ, P1 ;  /* 0x000000ff0c0c7207 */ /* 0x000fe40000800000 */
[----:B------:R-:W-:-:S03]  /*86d0*/  LOP3.LUT R5, R0, R5, RZ, 0x3c, !PT ;  /* 0x0000000500057212 */ /* 0x000fc600078e3cff */
[----:B------:R-:W-:Y:S01]  /*86e0*/  IMAD R9, R12, 0x8, R3 ;  /* 0x000000080c097824 */ /* 0x000fe200078e0203 */
[----:B------:R-:W-:Y:S01]  /*86f0*/  SHF.L.U32 R4, R5, 0x1f, RZ ;  /* 0x0000001f05047819 */ /* 0x000fe200000006ff */
[----:B0-----:R-:W-:Y:S06]  /*8700*/  @!P0 BRA `(.L_x_178) ;  /* 0x0000000400dc8947 */ /* 0x001fec0003800000 */
.L_x_196:
[----:B------:R-:W1:Y:S01]  /*8710*/  SYNCS.PHASECHK.TRANS64.TRYWAIT P0, [R9+URZ], R4 ;  /* 0x00000004090075a7 */ /* 0x000e62000800017f */
[----:B------:R-:W-:-:S05]  /*8720*/  VIADD R0, R12, 0x1 ;  /* 0x000000010c007836 */ /* 0x000fca0000000000 */
[----:B------:R-:W-:-:S04]  /*8730*/  ISETP.NE.AND P1, PT, R0, 0xb, PT ;  /* 0x0000000b0000780c */ /* 0x000fc80003f25270 */
[----:B0-----:R-:W-:Y:S02]  /*8740*/  SEL R2, RZ, 0x1, P1 ;  /* 0x00000001ff027807 */ /* 0x001fe40000800000 */
[----:B------:R-:W-:Y:S02]  /*8750*/  SEL R0, R0, RZ, P1 ;  /* 0x000000ff00007207 */ /* 0x000fe40000800000 */
[----:B------:R-:W-:-:S03]  /*8760*/  LOP3.LUT R7, R5, R2, RZ, 0x3c, !PT ;  /* 0x0000000205077212 */ /* 0x000fc600078e3cff */
[----:B------:R-:W-:Y:S01]  /*8770*/  IMAD R6, R0, 0x8, R3 ;  /* 0x0000000800067824 */ /* 0x000fe200078e0203 */
[----:B------:R-:W-:Y:S01]  /*8780*/  SHF.L.U32 R5, R7, 0x1f, RZ ;  /* 0x0000001f07057819 */ /* 0x000fe200000006ff */
[----:B-1----:R-:W-:Y:S06]  /*8790*/  @!P0 BRA `(.L_x_179) ;  /* 0x0000000400cc8947 */ /* 0x002fec0003800000 */
.L_x_197:
[----:B------:R-:W1:Y:S01]  /*87a0*/  SYNCS.PHASECHK.TRANS64.TRYWAIT P0, [R6+URZ], R5 ;  /* 0x00000005060075a7 */ /* 0x000e62000800017f */
[----:B------:R-:W-:-:S05]  /*87b0*/  VIADD R0, R0, 0x1 ;  /* 0x0000000100007836 */ /* 0x000fca0000000000 */
[----:B------:R-:W-:-:S04]  /*87c0*/  ISETP.NE.AND P1, PT, R0, 0xb, PT ;  /* 0x0000000b0000780c */ /* 0x000fc80003f25270 */
[----:B------:R-:W-:Y:S02]  /*87d0*/  SEL R2, RZ, 0x1, P1 ;  /* 0x00000001ff027807 */ /* 0x000fe40000800000 */
[----:B------:R-:W-:Y:S02]  /*87e0*/  SEL R0, R0, RZ, P1 ;  /* 0x000000ff00007207 */ /* 0x000fe40000800000 */
[----:B------:R-:W-:-:S03]  /*87f0*/  LOP3.LUT R7, R7, R2, RZ, 0x3c, !PT ;  /* 0x0000000207077212 */ /* 0x000fc600078e3cff */
[----:B0-----:R-:W-:Y:S01]  /*8800*/  IMAD R9, R0, 0x8, R3 ;  /* 0x0000000800097824 */ /* 0x001fe200078e0203 */
[----:B------:R-:W-:Y:S01]  /*8810*/  SHF.L.U32 R4, R7, 0x1f, RZ ;  /* 0x0000001f07047819 */ /* 0x000fe200000006ff */
[----:B-1----:R-:W-:Y:S06]  /*8820*/  @!P0 BRA `(.L_x_180) ;  /* 0x0000000400bc8947 */ /* 0x002fec0003800000 */
.L_x_198:
        /* <DEDUP_REMOVED lines=9> */
.L_x_199:
        /* <DEDUP_REMOVED lines=9> */
.L_x_200:
        /* <DEDUP_REMOVED lines=9> */
.L_x_201:
        /* <DEDUP_REMOVED lines=9> */
.L_x_202:
        /* <DEDUP_REMOVED lines=9> */
.L_x_203:
        /* <DEDUP_REMOVED lines=9> */
.L_x_204:
[----:B------:R-:W1:Y:S01]  /*8b90*/  SYNCS.PHASECHK.TRANS64.TRYWAIT P0, [R9+URZ], R4 ;  /* 0x00000004090075a7 */ /* 0x000e62000800017f */
[----:B------:R-:W-:-:S05]  /*8ba0*/  VIADD R0, R0, 0x1 ;  /* 0x0000000100007836 */ /* 0x000fca0000000000 */
[----:B------:R-:W-:-:S04]  /*8bb0*/  ISETP.NE.AND P1, PT, R0, 0xb, PT ;  /* 0x0000000b0000780c */ /* 0x000fc80003f25270 */
[----:B------:R-:W-:Y:S02]  /*8bc0*/  SEL R2, RZ, 0x1, P1 ;  /* 0x00000001ff027807 */ /* 0x000fe40000800000 */
[----:B------:R-:W-:Y:S02]  /*8bd0*/  SEL R0, R0, RZ, P1 ;  /* 0x000000ff00007207 */ /* 0x000fe40000800000 */
[----:B------:R-:W-:Y:S01]  /*8be0*/  LOP3.LUT R2, R7, R2, RZ, 0x3c, !PT ;  /* 0x0000000207027212 */ /* 0x000fe200078e3cff */
[----:B-1----:R-:W-:Y:S06]  /*8bf0*/  @!P0 BRA `(.L_x_187) ;  /* 0x0000000400548947 */ /* 0x002fec0003800000 */
.L_x_205:
[----:B------:R-:W-:Y:S01]  /*8c00*/  IMAD R3, R0, 0x8, R3 ;  /* 0x0000000800037824 */ /* 0x000fe200078e0203 */
[----:B------:R-:W-:-:S07]  /*8c10*/  SHF.L.U32 R0, R2, 0x1f, RZ ;  /* 0x0000001f02007819 */ /* 0x000fce00000006ff */
.L_x_188:
[----:B--2---:R2:W3:Y:S02]  /*8c20*/  SYNCS.PHASECHK.TRANS64.TRYWAIT P0, [R3+URZ], R0 ;  /* 0x00000000030075a7 */ /* 0x0044e4000800017f */
[----:B---3--:R-:W-:Y:S05]  /*8c30*/  @!P0 NANOSLEEP.SYNCS 0x989680 ;  /* 0x009896800000895d */ /* 0x008fea0003900000 */
[----:B------:R-:W3:Y:S02]  /*8c40*/  @!P0 SYNCS.PHASECHK.TRANS64 P0, [R3+URZ], R0 ;  /* 0x00000000030085a7 */ /* 0x000ee4000800007f */
[----:B---3--:R-:W-:Y:S05]  /*8c50*/  @!P0 BRA `(.L_x_188) ;  /* 0xfffffffc00f08947 */ /* 0x008fea000383ffff */
.L_x_176:
[----:B------:R-:W-:Y:S05]  /*8c60*/  BSYNC B0 ;  /* 0x0000000000007941 */ /* 0x000fea0003800000 */
.L_x_175:
[----:B------:R-:W-:Y:S05]  /*8c70*/  EXIT ;  /* 0x000000000000794d */ /* 0x000fea0003800000 */
.L_x_18:
[----:B-1----:R1:W2:Y:S02]  /*8c80*/  SYNCS.PHASECHK.TRANS64.TRYWAIT P1, [R3+URZ], R0 ;  /* 0x00000000030075a7 */ /* 0x0022a4000802017f */
[----:B--2---:R-:W-:Y:S05]  /*8c90*/  @!P1 NANOSLEEP.SYNCS 0x989680 ;  /* 0x009896800000995d */ /* 0x004fea0003900000 */
[----:B------:R-:W2:Y:S02]  /*8ca0*/  @!P1 SYNCS.PHASECHK.TRANS64 P1, [R3+URZ], R0 ;  /* 0x00000000030095a7 */ /* 0x000ea4000802007f */
[----:B--2---:R-:W-:Y:S05]  /*8cb0*/  @!P1 BRA `(.L_x_18) ;  /* 0xfffffffc00f09947 */ /* 0x004fea000383ffff */
[----:B------:R-:W-:Y:S05]  /*8cc0*/  BRA `(.L_x_17) ;  /* 0xffffff8800407947 */ /* 0x000fea000383ffff */
.L_x_23:
[----:B-1----:R-:W-:-:S04]  /*8cd0*/  IMAD.U32 R4, RZ, RZ, UR4 ;  /* 0x00000004ff047e24 */ /* 0x002fc8000f8e00ff */
[----:B------:R1:W2:Y:S03]  /*8ce0*/  SYNCS.PHASECHK.TRANS64.TRYWAIT P1, [R4+URZ], R3 ;  /* 0x00000003040075a7 */ /* 0x0002a6000802017f */
[----:B--2---:R-:W-:Y:S05]  /*8cf0*/  @!P1 NANOSLEEP.SYNCS 0x989680 ;  /* 0x009896800000995d */ /* 0x004fea0003900000 */
[----:B------:R-:W2:Y:S02]  /*8d00*/  @!P1 SYNCS.PHASECHK.TRANS64 P1, [R4+URZ], R3 ;  /* 0x00000003040095a7 */ /* 0x000ea4000802007f */
[----:B--2---:R-:W-:Y:S05]  /*8d10*/  @!P1 BRA `(.L_x_23) ;  /* 0xfffffffc00ec9947 */ /* 0x004fea000383ffff */
[----:B------:R-:W-:Y:S05]  /*8d20*/  BRA `(.L_x_22) ;  /* 0xffffff8c00047947 */ /* 0x000fea000383ffff */
.L_x_162:
[----:B------:R-:W-:Y:S01]  /*8d30*/  BSSY B1, `(.L_x_189) ;  /* 0x0000006000017945 */ /* 0x000fe20003800000 */
[----:B------:R-:W-:-:S07]  /*8d40*/  IMAD.MOV.U32 R15, RZ, RZ, -0x1 ;  /* 0xffffffffff0f7424 */ /* 0x000fce00078e00ff */
[----:B------:R-:W-:Y:S05]  /*8d50*/  WARPSYNC.COLLECTIVE R15, `(.L_x_190) ;  /* 0x000000000f0c7348 */ /* 0x000fea0003c00000 */
[----:B------:R-:W-:Y:S02]  /*8d60*/  ELECT P6, UR62, PT ;  /* 0x00000000003e782f */ /* 0x000fe400038c0000 */
[----:B------:R-:W-:Y:S01]  /*8d70*/  MOV R14, UR62 ;  /* 0x0000003e000e7c02 */ /* 0x000fe20008000f00 */
[----:B------:R-:W-:Y:S10]  /*8d80*/  ENDCOLLECTIVE ;  /* 0x000000000000791b */ /* 0x000ff40003800000 */
.L_x_190:
[----:B------:R-:W-:Y:S05]  /*8d90*/  BSYNC B1 ;  /* 0x0000000000017941 */ /* 0x000fea0003800000 */
.L_x_189:
[----:B------:R-:W-:Y:S05]  /*8da0*/  BRA `(.L_x_191) ;  /* 0xffffffe800f47947 */ /* 0x000fea000383ffff */
.L_x_165:
[----:B0-----:R0:W1:Y:S02]  /*8db0*/  SYNCS.PHASECHK.TRANS64.TRYWAIT P1, [R14+URZ+0x58], R7 ;  /* 0x000058070e0075a7 */ /* 0x001064000802017f */
[----:B-1----:R-:W-:Y:S05]  /*8dc0*/  @!P1 NANOSLEEP.SYNCS 0x989680 ;  /* 0x009896800000995d */ /* 0x002fea0003900000 */
[----:B------:R-:W1:Y:S02]  /*8dd0*/  @!P1 SYNCS.PHASECHK.TRANS64 P1, [R14+URZ+0x58], R7 ;  /* 0x000058070e0095a7 */ /* 0x000e64000802007f */
[----:B-1----:R-:W-:Y:S05]  /*8de0*/  @!P1 BRA `(.L_x_165) ;  /* 0xfffffffc00f09947 */ /* 0x002fea000383ffff */
[----:B------:R-:W-:Y:S05]  /*8df0*/  BRA `(.L_x_192) ;  /* 0xffffffec00387947 */ /* 0x000fea000383ffff */
.L_x_174:
[----:B------:R-:W-:Y:S01]  /*8e00*/  BSSY B0, `(.L_x_193) ;  /* 0x0000006000007945 */ /* 0x000fe20003800000 */
[----:B------:R-:W-:-:S07]  /*8e10*/  IMAD.MOV.U32 R15, RZ, RZ, -0x1 ;  /* 0xffffffffff0f7424 */ /* 0x000fce00078e00ff */
[----:B------:R-:W-:Y:S05]  /*8e20*/  WARPSYNC.COLLECTIVE R15, `(.L_x_194) ;  /* 0x000000000f0c7348 */ /* 0x000fea0003c00000 */
[----:B------:R-:W-:Y:S02]  /*8e30*/  ELECT P6, UR62, PT ;  /* 0x00000000003e782f */ /* 0x000fe400038c0000 */
[----:B------:R-:W-:Y:S01]  /*8e40*/  MOV R14, UR62 ;  /* 0x0000003e000e7c02 */ /* 0x000fe20008000f00 */
[----:B------:R-:W-:Y:S10]  /*8e50*/  ENDCOLLECTIVE ;  /* 0x000000000000791b */ /* 0x000ff40003800000 */
.L_x_194:
[----:B------:R-:W-:Y:S05]  /*8e60*/  BSYNC B0 ;  /* 0x0000000000007941 */ /* 0x000fea0003800000 */
.L_x_193:
[----:B------:R-:W-:Y:S05]  /*8e70*/  BRA `(.L_x_195) ;  /* 0xfffffff400d07947 */ /* 0x000fea000383ffff */
.L_x_178:
[----:B0-----:R0:W1:Y:S02]  /*8e80*/  SYNCS.PHASECHK.TRANS64.TRYWAIT P0, [R7+URZ], R2 ;  /* 0x00000002070075a7 */ /* 0x001064000800017f */
[----:B-1----:R-:W-:Y:S05]  /*8e90*/  @!P0 NANOSLEEP.SYNCS 0x989680 ;  /* 0x009896800000895d */ /* 0x002fea0003900000 */
[----:B------:R-:W1:Y:S02]  /*8ea0*/  @!P0 SYNCS.PHASECHK.TRANS64 P0, [R7+URZ], R2 ;  /* 0x00000002070085a7 */ /* 0x000e64000800007f */
[----:B-1----:R-:W-:Y:S05]  /*8eb0*/  @!P0 BRA `(.L_x_178) ;  /* 0xfffffffc00f08947 */ /* 0x002fea000383ffff */
[----:B------:R-:W-:Y:S05]  /*8ec0*/  BRA `(.L_x_196) ;  /* 0xfffffff800107947 */ /* 0x000fea000383ffff */
.L_x_179:
[----:B0-----:R0:W1:Y:S02]  /*8ed0*/  SYNCS.PHASECHK.TRANS64.TRYWAIT P0, [R9+URZ], R4 ;  /* 0x00000004090075a7 */ /* 0x001064000800017f */
[----:B-1----:R-:W-:Y:S05]  /*8ee0*/  @!P0 NANOSLEEP.SYNCS 0x989680 ;  /* 0x009896800000895d */ /* 0x002fea0003900000 */
[----:B------:R-:W1:Y:S02]  /*8ef0*/  @!P0 SYNCS.PHASECHK.TRANS64 P0, [R9+URZ], R4 ;  /* 0x00000004090085a7 */ /* 0x000e64000800007f */
[----:B-1----:R-:W-:Y:S05]  /*8f00*/  @!P0 BRA `(.L_x_179) ;  /* 0xfffffffc00f08947 */ /* 0x002fea000383ffff */
[----:B------:R-:W-:Y:S05]  /*8f10*/  BRA `(.L_x_197) ;  /* 0xfffffff800207947 */ /* 0x000fea000383ffff */
.L_x_180:
[----:B0-----:R0:W1:Y:S02]  /*8f20*/  SYNCS.PHASECHK.TRANS64.TRYWAIT P0, [R6+URZ], R5 ;  /* 0x00000005060075a7 */ /* 0x001064000800017f */
[----:B-1----:R-:W-:Y:S05]  /*8f30*/  @!P0 NANOSLEEP.SYNCS 0x989680 ;  /* 0x009896800000895d */ /* 0x002fea0003900000 */
[----:B------:R-:W1:Y:S02]  /*8f40*/  @!P0 SYNCS.PHASECHK.TRANS64 P0, [R6+URZ], R5 ;  /* 0x00000005060085a7 */ /* 0x000e64000800007f */
[----:B-1----:R-:W-:Y:S05]  /*8f50*/  @!P0 BRA `(.L_x_180) ;  /* 0xfffffffc00f08947 */ /* 0x002fea000383ffff */
[----:B------:R-:W-:Y:S05]  /*8f60*/  BRA `(.L_x_198) ;  /* 0xfffffff800307947 */ /* 0x000fea000383ffff */
.L_x_181:
[----:B0-----:R0:W1:Y:S02]  /*8f70*/  SYNCS.PHASECHK.TRANS64.TRYWAIT P0, [R9+URZ], R4 ;  /* 0x00000004090075a7 */ /* 0x001064000800017f */
[----:B-1----:R-:W-:Y:S05]  /*8f80*/  @!P0 NANOSLEEP.SYNCS 0x989680 ;  /* 0x009896800000895d */ /* 0x002fea0003900000 */
[----:B------:R-:W1:Y:S02]  /*8f90*/  @!P0 SYNCS.PHASECHK.TRANS64 P0, [R9+URZ], R4 ;  /* 0x00000004090085a7 */ /* 0x000e64000800007f */
[----:B-1----:R-:W-:Y:S05]  /*8fa0*/  @!P0 BRA `(.L_x_181) ;  /* 0xfffffffc00f08947 */ /* 0x002fea000383ffff */
[----:B------:R-:W-:Y:S05]  /*8fb0*/  BRA `(.L_x_199) ;  /* 0xfffffff800407947 */ /* 0x000fea000383ffff */
.L_x_182:
[----:B0-----:R0:W1:Y:S02]  /*8fc0*/  SYNCS.PHASECHK.TRANS64.TRYWAIT P0, [R6+URZ], R5 ;  /* 0x00000005060075a7 */ /* 0x001064000800017f */
[----:B-1----:R-:W-:Y:S05]  /*8fd0*/  @!P0 NANOSLEEP.SYNCS 0x989680 ;  /* 0x009896800000895d */ /* 0x002fea0003900000 */
[----:B------:R-:W1:Y:S02]  /*8fe0*/  @!P0 SYNCS.PHASECHK.TRANS64 P0, [R6+URZ], R5 ;  /* 0x00000005060085a7 */ /* 0x000e64000800007f */
[----:B-1----:R-:W-:Y:S05]  /*8ff0*/  @!P0 BRA `(.L_x_182) ;  /* 0xfffffffc00f08947 */ /* 0x002fea000383ffff */
[----:B------:R-:W-:Y:S05]  /*9000*/  BRA `(.L_x_200) ;  /* 0xfffffff800507947 */ /* 0x000fea000383ffff */
.L_x_183:
[----:B0-----:R0:W1:Y:S02]  /*9010*/  SYNCS.PHASECHK.TRANS64.TRYWAIT P0, [R9+URZ], R4 ;  /* 0x00000004090075a7 */ /* 0x001064000800017f */
[----:B-1----:R-:W-:Y:S05]  /*9020*/  @!P0 NANOSLEEP.SYNCS 0x989680 ;  /* 0x009896800000895d */ /* 0x002fea0003900000 */
[----:B------:R-:W1:Y:S02]  /*9030*/  @!P0 SYNCS.PHASECHK.TRANS64 P0, [R9+URZ], R4 ;  /* 0x00000004090085a7 */ /* 0x000e64000800007f */
[----:B-1----:R-:W-:Y:S05]  /*9040*/  @!P0 BRA `(.L_x_183) ;  /* 0xfffffffc00f08947 */ /* 0x002fea000383ffff */
[----:B------:R-:W-:Y:S05]  /*9050*/  BRA `(.L_x_201) ;  /* 0xfffffff800607947 */ /* 0x000fea000383ffff */
.L_x_184:
[----:B0-----:R0:W1:Y:S02]  /*9060*/  SYNCS.PHASECHK.TRANS64.TRYWAIT P0, [R6+URZ], R5 ;  /* 0x00000005060075a7 */ /* 0x001064000800017f */
[----:B-1----:R-:W-:Y:S05]  /*9070*/  @!P0 NANOSLEEP.SYNCS 0x989680 ;  /* 0x009896800000895d */ /* 0x002fea0003900000 */
[----:B------:R-:W1:Y:S02]  /*9080*/  @!P0 SYNCS.PHASECHK.TRANS64 P0, [R6+URZ], R5 ;  /* 0x00000005060085a7 */ /* 0x000e64000800007f */
[----:B-1----:R-:W-:Y:S05]  /*9090*/  @!P0 BRA `(.L_x_184) ;  /* 0xfffffffc00f08947 */ /* 0x002fea000383ffff */
[----:B------:R-:W-:Y:S05]  /*90a0*/  BRA `(.L_x_202) ;  /* 0xfffffff800707947 */ /* 0x000fea000383ffff */
.L_x_185:
[----:B0-----:R0:W1:Y:S02]  /*90b0*/  SYNCS.PHASECHK.TRANS64.TRYWAIT P0, [R9+URZ], R4 ;  /* 0x00000004090075a7 */ /* 0x001064000800017f */
[----:B-1----:R-:W-:Y:S05]  /*90c0*/  @!P0 NANOSLEEP.SYNCS 0x989680 ;  /* 0x009896800000895d */ /* 0x002fea0003900000 */
[----:B------:R-:W1:Y:S02]  /*90d0*/  @!P0 SYNCS.PHASECHK.TRANS64 P0, [R9+URZ], R4 ;  /* 0x00000004090085a7 */ /* 0x000e64000800007f */
[----:B-1----:R-:W-:Y:S05]  /*90e0*/  @!P0 BRA `(.L_x_185) ;  /* 0xfffffffc00f08947 */ /* 0x002fea000383ffff */
[----:B------:R-:W-:Y:S05]  /*90f0*/  BRA `(.L_x_203) ;  /* 0xfffffff800807947 */ /* 0x000fea000383ffff */
.L_x_186:
[----:B0-----:R0:W1:Y:S02]  /*9100*/  SYNCS.PHASECHK.TRANS64.TRYWAIT P0, [R6+URZ], R5 ;  /* 0x00000005060075a7 */ /* 0x001064000800017f */
[----:B-1----:R-:W-:Y:S05]  /*9110*/  @!P0 NANOSLEEP.SYNCS 0x989680 ;  /* 0x009896800000895d */ /* 0x002fea0003900000 */
[----:B------:R-:W1:Y:S02]  /*9120*/  @!P0 SYNCS.PHASECHK.TRANS64 P0, [R6+URZ], R5 ;  /* 0x00000005060085a7 */ /* 0x000e64000800007f */
[----:B-1----:R-:W-:Y:S05]  /*9130*/  @!P0 BRA `(.L_x_186) ;  /* 0xfffffffc00f08947 */ /* 0x002fea000383ffff */
[----:B------:R-:W-:Y:S05]  /*9140*/  BRA `(.L_x_204) ;  /* 0xfffffff800907947 */ /* 0x000fea000383ffff */
.L_x_187:
[----:B-1----:R1:W2:Y:S02]  /*9150*/  SYNCS.PHASECHK.TRANS64.TRYWAIT P0, [R9+URZ], R4 ;  /* 0x00000004090075a7 */ /* 0x0022a4000800017f */
[----:B--2---:R-:W-:Y:S05]  /*9160*/  @!P0 NANOSLEEP.SYNCS 0x989680 ;  /* 0x009896800000895d */ /* 0x004fea0003900000 */
[----:B------:R-:W2:Y:S02]  /*9170*/  @!P0 SYNCS.PHASECHK.TRANS64 P0, [R9+URZ], R4 ;  /* 0x00000004090085a7 */ /* 0x000ea4000800007f */
[----:B--2---:R-:W-:Y:S05]  /*9180*/  @!P0 BRA `(.L_x_187) ;  /* 0xfffffffc00f08947 */ /* 0x004fea000383ffff */
[----:B------:R-:W-:Y:S05]  /*9190*/  BRA `(.L_x_205) ;  /* 0xfffffff800987947 */ /* 0x000fea000383ffff */
.L_x_206:
[----:B------:R-:W-:-:S00]  /*91a0*/  BRA `(.L_x_206) ;  /* 0xfffffffc00fc7947 */ /* 0x000fc0000383ffff */
[----:B------:R-:W-:-:S00]  /*91b0*/  NOP ;  /* 0x0000000000007918 */ /* 0x000fc00000000000 */
        /* <DEDUP_REMOVED lines=12> */
.L_x_207:


//--------------------- .nv.global.init           --------------------------
	.section	.nv.global.init,"aw",@progbits
.nv.global.init:
	.type		$str$22,@object
	.size		$str$22,($str$23 - $str$22)
$str$22:
        /*0000*/ 	.byte	0x6b, 0x5f, 0x74, 0x69, 0x6c, 0x65, 0x5f, 0x63, 0x6f, 0x75, 0x6e, 0x74, 0x20, 0x3e, 0x3d, 0x20
        /*0010*/ 	.byte	0x31, 0x00
	.type		$str$23,@object
	.size		$str$23,(__unnamed_1 - $str$23)
$str$23:
        /*0012*/ 	.byte	0x2f, 0x74, 0x6d, 0x70, 0x2f, 0x63, 0x75, 0x74, 0x6c, 0x61, 0x73, 0x73, 0x5f, 0x73, 0x77, 0x65
        /*0022*/ 	.byte	0x65, 0x70, 0x5f, 0x73, 0x72, 0x63, 0x2f, 0x69, 0x6e, 0x63, 0x6c, 0x75, 0x64, 0x65, 0x2f, 0x63
        /*0032*/ 	.byte	0x75, 0x74, 0x6c, 0x61, 0x73, 0x73, 0x2f, 0x67, 0x65, 0x6d, 0x6d, 0x2f, 0x63, 0x6f, 0x6c, 0x6c
        /*0042*/ 	.byte	0x65, 0x63, 0x74, 0x69, 0x76, 0x65, 0x2f, 0x73, 0x6d, 0x39, 0x30, 0x5f, 0x6d, 0x6d, 0x61, 0x5f
        /*0052*/ 	.byte	0x74, 0x6d, 0x61, 0x5f, 0x67, 0x6d, 0x6d, 0x61, 0x5f, 0x73, 0x73, 0x5f, 0x77, 0x61, 0x72, 0x70
        /*0062*/ 	.byte	0x73, 0x70, 0x65, 0x63, 0x69, 0x61, 0x6c, 0x69, 0x7a, 0x65, 0x64, 0x2e, 0x68, 0x70, 0x70, 0x00
	.type		__unnamed_1,@object
	.size		__unnamed_1,(.L_0 - __unnamed_1)
__unnamed_1:
        /*0072*/ 	.byte	0x76, 0x6f, 0x69, 0x64, 0x20, 0x63, 0x75, 0x74, 0x6c, 0x61, 0x73, 0x73, 0x3a, 0x3a, 0x67, 0x65
        /* <DEDUP_REMOVED lines=180> */
        /*0bc2*/ 	.byte	0x69, 0x74, 0x79, 0x5d, 0x00
.L_0:


//--------------------- .nv.shared._ZN7cutlass13device_kernelINS_4gemm6kernel13GemmUniversalIN4cute5tupleIJiiiiEEENS1_10collective13CollectiveMmaINS1_34MainloopSm90TmaGmmaWarpSpecializedILi11ENS5_IJNS4_1CILi1EEESB_SB_EEENS1_35KernelTmaWarpSpecializedCooperativeEEENS5_IJNSA_ILi256EEENSA_ILi64EEENSA_ILi32EEEEEENS_10bfloat16_tENS5_IJSB_llEEESJ_NS5_IJlSB_lEEENS4_8TiledMMAINS4_8MMA_AtomIJNS4_4SM904GMMA27MMA_64x64x16_F32BF16BF16_SSILNSP_5MajorE1ELSR_0ELNSP_7ScaleInE1ELSS_1EEEEEENS4_6LayoutINS5_IJNSA_ILi2EEESB_SB_EEENS5_IJSB_NSA_ILi0EEESY_EEEEENS5_IJNS4_10UnderscoreES11_S11_EEEEENS4_13SM90_TMA_LOADENS4_14ComposedLayoutINS4_7SwizzleILi3ELi4ELi3EEENS4_18smem_ptr_flag_bitsILi16EEENSV_INS5_IJSG_NSA_ILi8EEEEEENS5_IJSB_SG_EEEEEEEvNS4_8identityES14_NS15_INS16_ILi2ELi4ELi3EEES19_NSV_INS5_IJS1A_SH_EEENS5_IJSH_SB_EEEEEEEvS1F_EENS_8epilogue10collective6detail29Sm90TmaWarpSpecializedAdapterINS1N_15DefaultEpilogueISJ_SL_SL_NS1M_6thread17LinearCombinationISJ_Li1EffLNS1R_9ScaleType4KindE0ELNS_15FloatRoundStyleE2ESJ_EENS1_15EpilogueDefaultEEEEEvvEEEEvNT_6ParamsE --------------------------
	.section	.nv.shared._ZN7cutlass13device_kernelINS_4gemm6kernel13GemmUniversalIN4cute5tupleIJiiiiEEENS1_10collective13CollectiveMmaINS1_34MainloopSm90TmaGmmaWarpSpecializedILi11ENS5_IJNS4_1CILi1EEESB_SB_EEENS1_35KernelTmaWarpSpecializedCooperativeEEENS5_IJNSA_ILi256EEENSA_ILi64EEENSA_ILi32EEEEEENS_10bfloat16_tENS5_IJSB_llEEESJ_NS5_IJlSB_lEEENS4_8TiledMMAINS4_8MMA_AtomIJNS4_4SM904GMMA27MMA_64x64x16_F32BF16BF16_SSILNSP_5MajorE1ELSR_0ELNSP_7ScaleInE1ELSS_1EEEEEENS4_6LayoutINS5_IJNSA_ILi2EEESB_SB_EEENS5_IJSB_NSA_ILi0EEESY_EEEEENS5_IJNS4_10UnderscoreES11_S11_EEEEENS4_13SM90_TMA_LOADENS4_14ComposedLayoutINS4_7SwizzleILi3ELi4ELi3EEENS4_18smem_ptr_flag_bitsILi16EEENSV_INS5_IJSG_NSA_ILi8EEEEEENS5_IJSB_SG_EEEEEEEvNS4_8identityES14_NS15_INS16_ILi2ELi4ELi3EEES19_NSV_INS5_IJS1A_SH_EEENS5_IJSH_SB_EEEEEEEvS1F_EENS_8epilogue10collective6detail29Sm90TmaWarpSpecializedAdapterINS1N_15DefaultEpilogueISJ_SL_SL_NS1M_6thread17LinearCombinationISJ_Li1EffLNS1R_9ScaleType4KindE0ELNS_15FloatRoundStyleE2ESJ_EENS1_15EpilogueDefaultEEEEEvvEEEEvNT_6ParamsE,"aw",@nobits
	.sectionflags	@""
	.align	16
	.zero		1024


//--------------------- .nv.shared.reserved.0     --------------------------
	.section	.nv.shared.reserved.0,"aw",@nobits
	.weak		__nv_reservedSMEM_offset_0_alias
	.size		__nv_reservedSMEM_offset_0_alias, 0, 0
	.other		__nv_reservedSMEM_offset_0_alias,@"STO_CUDA_RESERVED_SHARED STV_DEFAULT"
__nv_reservedSMEM_offset_0_alias:
	.zero		0


//--------------------- .nv.global                --------------------------
	.section	.nv.global,"aw",@nobits
.nv.global:
	.type		_ZN40_INTERNAL_bf78dab9_4_k_cu_c104efc7_263414cute1_E,@object
	.size		_ZN40_INTERNAL_bf78dab9_4_k_cu_c104efc7_263414cute1_E,(_ZN40_INTERNAL_bf78dab9_4_k_cu_c104efc7_263414cuda3std3__45__cpo6cbeginE - _ZN40_INTERNAL_bf78dab9_4_k_cu_c104efc7_263414cute1_E)
_ZN40_INTERNAL_bf78dab9_4_k_cu_c104efc7_263414cute1_E:
	.zero		1
	.type		_ZN40_INTERNAL_bf78dab9_4_k_cu_c104efc7_263414cuda3std3__45__cpo6cbeginE,@object
	.size		_ZN40_INTERNAL_bf78dab9_4_k_cu_c104efc7_263414cuda3std3__45__cpo6cbeginE,(_ZN40_INTERNAL_bf78dab9_4_k_cu_c104efc7_263414cuda3std3__48in_placeE - _ZN40_INTERNAL_bf78dab9_4_k_cu_c104efc7_263414cuda3std3__45__cpo6cbeginE)
_ZN40_INTERNAL_bf78dab9_4_k_cu_c104efc7_263414cuda3std3__45__cpo6cbeginE:
	.zero		1
	.type		_ZN40_INTERNAL_bf78dab9_4_k_cu_c104efc7_263414cuda3std3__48in_placeE,@object
	.size		_ZN40_INTERNAL_bf78dab9_4_k_cu_c104efc7_263414cuda3std3__48in_placeE,(_ZN40_INTERNAL_bf78dab9_4_k_cu_c104efc7_263414cuda3std6ranges3__45__cpo9iter_moveE - _ZN40_INTERNAL_bf78dab9_4_k_cu_c104efc7_263414cuda3std3__48in_placeE)
_ZN40_INTERNAL_bf78dab9_4_k_cu_c104efc7_263414cuda3std3__48in_placeE:
	.zero		1
	.type		_ZN40_INTERNAL_bf78dab9_4_k_cu_c104efc7_263414cuda3std6ranges3__45__cpo9iter_moveE,@object
	.size		_ZN40_INTERNAL_bf78dab9_4_k_cu_c104efc7_263414cuda3std6ranges3__45__cpo9iter_moveE,(_ZN40_INTERNAL_bf78dab9_4_k_cu_c104efc7_263414cuda3std3__45__cpo5beginE - _ZN40_INTERNAL_bf78dab9_4_k_cu_c104efc7_263414cuda3std6ranges3__45__cpo9iter_moveE)
_ZN40_INTERNAL_bf78dab9_4_k_cu_c104efc7_263414cuda3std6ranges3__45__cpo9iter_moveE:
	.zero		1
	.type		_ZN40_INTERNAL_bf78dab9_4_k_cu_c104efc7_263414cuda3std3__45__cpo5beginE,@object
	.size		_ZN40_INTERNAL_bf78dab9_4_k_cu_c104efc7_263414cuda3std3__45__cpo5beginE,(_ZN40_INTERNAL_bf78dab9_4_k_cu_c104efc7_263414cuda3std3__442_GLOBAL__N__bf78dab9_4_k_cu_c104efc7_263416ignoreE - _ZN40_INTERNAL_bf78dab9_4_k_cu_c104efc7_263414cuda3std3__45__cpo5beginE)
_ZN40_INTERNAL_bf78dab9_4_k_cu_c104efc7_263414cuda3std3__45__cpo5beginE:
	.zero		1
	.type		_ZN40_INTERNAL_bf78dab9_4_k_cu_c104efc7_263414cuda3std3__442_GLOBAL__N__bf78dab9_4_k_cu_c104efc7_263416ignoreE,@object
	.size		_ZN40_INTERNAL_bf78dab9_4_k_cu_c104efc7_263414cuda3std3__442_GLOBAL__N__bf78dab9_4_k_cu_c104efc7_263416ignoreE,(_ZN40_INTERNAL_bf78dab9_4_k_cu_c104efc7_263414cute7productE - _ZN40_INTERNAL_bf78dab9_4_k_cu_c104efc7_263414cuda3std3__442_GLOBAL__N__bf78dab9_4_k_cu_c104efc7_263416ignoreE)
_ZN40_INTERNAL_bf78dab9_4_k_cu_c104efc7_263414cuda3std3__442_GLOBAL__N__bf78dab9_4_k_cu_c104efc7_263416ignoreE:
	.zero		1
	.type		_ZN40_INTERNAL_bf78dab9_4_k_cu_c104efc7_263414cute7productE,@object
	.size		_ZN40_INTERNAL_bf78dab9_4_k_cu_c104efc7_263414cute7productE,(_ZN40_INTERNAL_bf78dab9_4_k_cu_c104efc7_263414cuda3std3__45__cpo3endE - _ZN40_INTERNAL_bf78dab9_4_k_cu_c104efc7_263414cute7productE)
_ZN40_INTERNAL_bf78dab9_4_k_cu_c104efc7_263414cute7productE:
	.zero		1
	.type		_ZN40_INTERNAL_bf78dab9_4_k_cu_c104efc7_263414cuda3std3__45__cpo3endE,@object
	.size		_ZN40_INTERNAL_bf78dab9_4_k_cu_c104efc7_263414cuda3std3__45__cpo3endE,(_ZN40_INTERNAL_bf78dab9_4_k_cu_c104efc7_263414cuda3std3__419piecewise_constructE - _ZN40_INTERNAL_bf78dab9_4_k_cu_c104efc7_263414cuda3std3__45__cpo3endE)
_ZN40_INTERNAL_bf78dab9_4_k_cu_c104efc7_263414cuda3std3__45__cpo3endE:
	.zero		1
	.type		_ZN40_INTERNAL_bf78dab9_4_k_cu_c104efc7_263414cuda3std3__419piecewise_constructE,@object
	.size		_ZN40_INTERNAL_bf78dab9_4_k_cu_c104efc7_263414cuda3std3__419piecewise_constructE,(_ZN40_INTERNAL_bf78dab9_4_k_cu_c104efc7_263414cuda3std3__45__cpo4cendE - _ZN40_INTERNAL_bf78dab9_4_k_cu_c104efc7_263414cuda3std3__419piecewise_constructE)
_ZN40_INTERNAL_bf78dab9_4_k_cu_c104efc7_263414cuda3std3__419piecewise_constructE:
	.zero		1
	.type		_ZN40_INTERNAL_bf78dab9_4_k_cu_c104efc7_263414cuda3std3__45__cpo4cendE,@object
	.size		_ZN40_INTERNAL_bf78dab9_4_k_cu_c104efc7_263414cuda3std3__45__cpo4cendE,(_ZN40_INTERNAL_bf78dab9_4_k_cu_c104efc7_263414cuda3std6ranges3__45__cpo4swapE - _ZN40_INTERNAL_bf78dab9_4_k_cu_c104efc7_263414cuda3std3__45__cpo4cendE)
_ZN40_INTERNAL_bf78dab9_4_k_cu_c104efc7_263414cuda3std3__45__cpo4cendE:
	.zero		1
	.type		_ZN40_INTERNAL_bf78dab9_4_k_cu_c104efc7_263414cuda3std6ranges3__45__cpo4swapE,@object
	.size		_ZN40_INTERNAL_bf78dab9_4_k_cu_c104efc7_263414cuda3std6ranges3__45__cpo4swapE,(.L_8 - _ZN40_INTERNAL_bf78dab9_4_k_cu_c104efc7_263414cuda3std6ranges3__45__cpo4swapE)
_ZN40_INTERNAL_bf78dab9_4_k_cu_c104efc7_263414cuda3std6ranges3__45__cpo4swapE:
	.zero		1
.L_8:


//--------------------- .nv.constant0._ZN7cutlass13device_kernelINS_4gemm6kernel13GemmUniversalIN4cute5tupleIJiiiiEEENS1_10collective13CollectiveMmaINS1_34MainloopSm90TmaGmmaWarpSpecializedILi11ENS5_IJNS4_1CILi1EEESB_SB_EEENS1_35KernelTmaWarpSpecializedCooperativeEEENS5_IJNSA_ILi256EEENSA_ILi64EEENSA_ILi32EEEEEENS_10bfloat16_tENS5_IJSB_llEEESJ_NS5_IJlSB_lEEENS4_8TiledMMAINS4_8MMA_AtomIJNS4_4SM904GMMA27MMA_64x64x16_F32BF16BF16_SSILNSP_5MajorE1ELSR_0ELNSP_7ScaleInE1ELSS_1EEEEEENS4_6LayoutINS5_IJNSA_ILi2EEESB_SB_EEENS5_IJSB_NSA_ILi0EEESY_EEEEENS5_IJNS4_10UnderscoreES11_S11_EEEEENS4_13SM90_TMA_LOADENS4_14ComposedLayoutINS4_7SwizzleILi3ELi4ELi3EEENS4_18smem_ptr_flag_bitsILi16EEENSV_INS5_IJSG_NSA_ILi8EEEEEENS5_IJSB_SG_EEEEEEEvNS4_8identityES14_NS15_INS16_ILi2ELi4ELi3EEES19_NSV_INS5_IJS1A_SH_EEENS5_IJSH_SB_EEEEEEEvS1F_EENS_8epilogue10collective6detail29Sm90TmaWarpSpecializedAdapterINS1N_15DefaultEpilogueISJ_SL_SL_NS1M_6thread17LinearCombinationISJ_Li1EffLNS1R_9ScaleType4KindE0ELNS_15FloatRoundStyleE2ESJ_EENS1_15EpilogueDefaultEEEEEvvEEEEvNT_6ParamsE --------------------------
	.section	.nv.constant0._ZN7cutlass13device_kernelINS_4gemm6kernel13GemmUniversalIN4cute5tupleIJiiiiEEENS1_10collective13CollectiveMmaINS1_34MainloopSm90TmaGmmaWarpSpecializedILi11ENS5_IJNS4_1CILi1EEESB_SB_EEENS1_35KernelTmaWarpSpecializedCooperativeEEENS5_IJNSA_ILi256EEENSA_ILi64EEENSA_ILi32EEEEEENS_10bfloat16_tENS5_IJSB_llEEESJ_NS5_IJlSB_lEEENS4_8TiledMMAINS4_8MMA_AtomIJNS4_4SM904GMMA27MMA_64x64x16_F32BF16BF16_SSILNSP_5MajorE1ELSR_0ELNSP_7ScaleInE1ELSS_1EEEEEENS4_6LayoutINS5_IJNSA_ILi2EEESB_SB_EEENS5_IJSB_NSA_ILi0EEESY_EEEEENS5_IJNS4_10UnderscoreES11_S11_EEEEENS4_13SM90_TMA_LOADENS4_14ComposedLayoutINS4_7SwizzleILi3ELi4ELi3EEENS4_18smem_ptr_flag_bitsILi16EEENSV_INS5_IJSG_NSA_ILi8EEEEEENS5_IJSB_SG_EEEEEEEvNS4_8identityES14_NS15_INS16_ILi2ELi4ELi3EEES19_NSV_INS5_IJS1A_SH_EEENS5_IJSH_SB_EEEEEEEvS1F_EENS_8epilogue10collective6detail29Sm90TmaWarpSpecializedAdapterINS1N_15DefaultEpilogueISJ_SL_SL_NS1M_6thread17LinearCombinationISJ_Li1EffLNS1R_9ScaleType4KindE0ELNS_15FloatRoundStyleE2ESJ_EENS1_15EpilogueDefaultEEEEEvvEEEEvNT_6ParamsE,"a",@progbits
	.sectionflags	@""
	.align	4
.nv.constant0._ZN7cutlass13device_kernelINS_4gemm6kernel13GemmUniversalIN4cute5tupleIJiiiiEEENS1_10collective13CollectiveMmaINS1_34MainloopSm90TmaGmmaWarpSpecializedILi11ENS5_IJNS4_1CILi1EEESB_SB_EEENS1_35KernelTmaWarpSpecializedCooperativeEEENS5_IJNSA_ILi256EEENSA_ILi64EEENSA_ILi32EEEEEENS_10bfloat16_tENS5_IJSB_llEEESJ_NS5_IJlSB_lEEENS4_8TiledMMAINS4_8MMA_AtomIJNS4_4SM904GMMA27MMA_64x64x16_F32BF16BF16_SSILNSP_5MajorE1ELSR_0ELNSP_7ScaleInE1ELSS_1EEEEEENS4_6LayoutINS5_IJNSA_ILi2EEESB_SB_EEENS5_IJSB_NSA_ILi0EEESY_EEEEENS5_IJNS4_10UnderscoreES11_S11_EEEEENS4_13SM90_TMA_LOADENS4_14ComposedLayoutINS4_7SwizzleILi3ELi4ELi3EEENS4_18smem_ptr_flag_bitsILi16EEENSV_INS5_IJSG_NSA_ILi8EEEEEENS5_IJSB_SG_EEEEEEEvNS4_8identityES14_NS15_INS16_ILi2ELi4ELi3EEES19_NSV_INS5_IJS1A_SH_EEENS5_IJSH_SB_EEEEEEEvS1F_EENS_8epilogue10collective6detail29Sm90TmaWarpSpecializedAdapterINS1N_15DefaultEpilogueISJ_SL_SL_NS1M_6thread17LinearCombinationISJ_Li1EffLNS1R_9ScaleType4KindE0ELNS_15FloatRoundStyleE2ESJ_EENS1_15EpilogueDefaultEEEEEvvEEEEvNT_6ParamsE:
	.zero		1664


//--------------------- SYMBOLS --------------------------

	.type		.nv.reservedSmem.offset0,@object
	.size		.nv.reservedSmem.offset0,0x4
	.type		__assertfail,@function
